	.target	sm_90a

	.elftype	@"ET_EXEC"


//--------------------- .note.nv.tkinfo           --------------------------
	.section	.note.nv.tkinfo,"",@"SHT_NOTE"
	.sectionflags	@"SHF_NOTE_NV_TKINFO"
	.tkinfo
        /*0018*/ 	.word	0x00000002
        /*0030*/ 	.string	""
        /*0030*/ 	.string	"ptxas"
        /*0030*/ 	.string	"Cuda compilation tools, release 13.0, V13.0.88"
        /*0030*/ 	.string	"Build cuda_13.0.r13.0/compiler.36424714_0"
        /*0030*/ 	.string	"-v  -suppress-debug-info  -lineinfo  -arch sm_90a "



//--------------------- .note.nv.cuinfo           --------------------------
	.section	.note.nv.cuinfo,"",@"SHT_NOTE"
	.sectionflags	@"SHF_NOTE_NV_CUINFO"
        /*0018*/ 	.short	0x0002
        /*001a*/ 	.short	0x005a
        /*001c*/ 	.short	0x0082
	.zero		2


//--------------------- .nv.info                  --------------------------
	.section	.nv.info,"",@"SHT_CUDA_INFO"
	.align	4


	//----- nvinfo : EIATTR_REGCOUNT
	.align		4
        /*0000*/ 	.byte	0x04, 0x2f
        /*0002*/ 	.short	(.L_1 - .L_0)
	.align		4
.L_0:
        /*0004*/ 	.word	index@(matmul_kernel)
        /*0008*/ 	.word	0x000000ff


	//----- nvinfo : EIATTR_FRAME_SIZE
	.align		4
.L_1:
        /*000c*/ 	.byte	0x04, 0x11
        /*000e*/ 	.short	(.L_3 - .L_2)
	.align		4
.L_2:
        /*0010*/ 	.word	index@(matmul_kernel)
        /*0014*/ 	.word	0x00000178


	//----- nvinfo : EIATTR_MIN_STACK_SIZE
	.align		4
.L_3:
        /*0018*/ 	.byte	0x04, 0x12
        /*001a*/ 	.short	(.L_5 - .L_4)
	.align		4
.L_4:
        /*001c*/ 	.word	index@(matmul_kernel)
        /*0020*/ 	.word	0x00000178
.L_5:


//--------------------- .nv.compat                --------------------------
	.section	.nv.compat,"",@"SHT_CUDA_COMPAT_INFO"
	.align	4
        /*0000*/ 	.byte	0x02, 0x09, 0x01, 0x00, 0x02, 0x02, 0x02, 0x00, 0x02, 0x05, 0x05, 0x00, 0x03, 0x07, 0x01, 0x01
        /*0010*/ 	.byte	0x02, 0x03, 0x00, 0x00, 0x02, 0x06, 0x01, 0x00, 0x04, 0x0b, 0x08, 0x00, 0x00, 0x00, 0x00, 0x00
        /*0020*/ 	.byte	0x00, 0x00, 0x00, 0x00


//--------------------- .nv.info.matmul_kernel    --------------------------
	.section	.nv.info.matmul_kernel,"",@"SHT_CUDA_INFO"
	.sectionflags	@""
	.align	4


	//----- nvinfo : EIATTR_CUDA_API_VERSION
	.align		4
        /*0000*/ 	.byte	0x04, 0x37
        /*0002*/ 	.short	(.L_7 - .L_6)
.L_6:
        /*0004*/ 	.word	0x00000082


	//----- nvinfo : EIATTR_KPARAM_INFO
	.align		4
.L_7:
        /*0008*/ 	.byte	0x04, 0x17
        /*000a*/ 	.short	(.L_9 - .L_8)
.L_8:
        /*000c*/ 	.word	0x00000000
        /*0010*/ 	.short	0x000d
        /*0012*/ 	.short	0x0048
        /*0014*/ 	.byte	0x00, 0xf4, 0x21, 0x00


	//----- nvinfo : EIATTR_KPARAM_INFO
	.align		4
.L_9:
        /*0018*/ 	.byte	0x04, 0x17
        /*001a*/ 	.short	(.L_11 - .L_10)
.L_10:
        /*001c*/ 	.word	0x00000000
        /*0020*/ 	.short	0x000c
        /*0022*/ 	.short	0x0040
        /*0024*/ 	.byte	0x00, 0xf4, 0x21, 0x00


	//----- nvinfo : EIATTR_KPARAM_INFO
	.align		4
.L_11:
        /*0028*/ 	.byte	0x04, 0x17
        /*002a*/ 	.short	(.L_13 - .L_12)
.L_12:
        /*002c*/ 	.word	0x00000000
        /*0030*/ 	.short	0x000b
        /*0032*/ 	.short	0x0038
        /*0034*/ 	.byte	0x00, 0xf0, 0x11, 0x00


	//----- nvinfo : EIATTR_KPARAM_INFO
	.align		4
.L_13:
        /*0038*/ 	.byte	0x04, 0x17
        /*003a*/ 	.short	(.L_15 - .L_14)
.L_14:
        /*003c*/ 	.word	0x00000000
        /*0040*/ 	.short	0x000a
        /*0042*/ 	.short	0x0034
        /*0044*/ 	.byte	0x00, 0xf0, 0x11, 0x00


	//----- nvinfo : EIATTR_KPARAM_INFO
	.align		4
.L_15:
        /*0048*/ 	.byte	0x04, 0x17
        /*004a*/ 	.short	(.L_17 - .L_16)
.L_16:
        /*004c*/ 	.word	0x00000000
        /*0050*/ 	.short	0x0009
        /*0052*/ 	.short	0x0030
        /*0054*/ 	.byte	0x00, 0xf0, 0x11, 0x00


	//----- nvinfo : EIATTR_KPARAM_INFO
	.align		4
.L_17:
        /*0058*/ 	.byte	0x04, 0x17
        /*005a*/ 	.short	(.L_19 - .L_18)
.L_18:
        /*005c*/ 	.word	0x00000000
        /*0060*/ 	.short	0x0008
        /*0062*/ 	.short	0x002c
        /*0064*/ 	.byte	0x00, 0xf0, 0x11, 0x00


	//----- nvinfo : EIATTR_KPARAM_INFO
	.align		4
.L_19:
        /*0068*/ 	.byte	0x04, 0x17
        /*006a*/ 	.short	(.L_21 - .L_20)
.L_20:
        /*006c*/ 	.word	0x00000000
        /*0070*/ 	.short	0x0007
        /*0072*/ 	.short	0x0028
        /*0074*/ 	.byte	0x00, 0xf0, 0x11, 0x00


	//----- nvinfo : EIATTR_KPARAM_INFO
	.align		4
.L_21:
        /*0078*/ 	.byte	0x04, 0x17
        /*007a*/ 	.short	(.L_23 - .L_22)
.L_22:
        /*007c*/ 	.word	0x00000000
        /*0080*/ 	.short	0x0006
        /*0082*/ 	.short	0x0024
        /*0084*/ 	.byte	0x00, 0xf0, 0x11, 0x00


	//----- nvinfo : EIATTR_KPARAM_INFO
	.align		4
.L_23:
        /*0088*/ 	.byte	0x04, 0x17
        /*008a*/ 	.short	(.L_25 - .L_24)
.L_24:
        /*008c*/ 	.word	0x00000000
        /*0090*/ 	.short	0x0005
        /*0092*/ 	.short	0x0020
        /*0094*/ 	.byte	0x00, 0xf0, 0x11, 0x00


	//----- nvinfo : EIATTR_KPARAM_INFO
	.align		4
.L_25:
        /*0098*/ 	.byte	0x04, 0x17
        /*009a*/ 	.short	(.L_27 - .L_26)
.L_26:
        /*009c*/ 	.word	0x00000000
        /*00a0*/ 	.short	0x0004
        /*00a2*/ 	.short	0x001c
        /*00a4*/ 	.byte	0x00, 0xf0, 0x11, 0x00


	//----- nvinfo : EIATTR_KPARAM_INFO
	.align		4
.L_27:
        /*00a8*/ 	.byte	0x04, 0x17
        /*00aa*/ 	.short	(.L_29 - .L_28)
.L_28:
        /*00ac*/ 	.word	0x00000000
        /*00b0*/ 	.short	0x0003
        /*00b2*/ 	.short	0x0018
        /*00b4*/ 	.byte	0x00, 0xf0, 0x11, 0x00


	//----- nvinfo : EIATTR_KPARAM_INFO
	.align		4
.L_29:
        /*00b8*/ 	.byte	0x04, 0x17
        /*00ba*/ 	.short	(.L_31 - .L_30)
.L_30:
        /*00bc*/ 	.word	0x00000000
        /*00c0*/ 	.short	0x0002
        /*00c2*/ 	.short	0x0010
        /*00c4*/ 	.byte	0x00, 0xf4, 0x21, 0x00


	//----- nvinfo : EIATTR_KPARAM_INFO
	.align		4
.L_31:
        /*00c8*/ 	.byte	0x04, 0x17
        /*00ca*/ 	.short	(.L_33 - .L_32)
.L_32:
        /*00cc*/ 	.word	0x00000000
        /*00d0*/ 	.short	0x0001
        /*00d2*/ 	.short	0x0008
        /*00d4*/ 	.byte	0x00, 0xf4, 0x21, 0x00


	//----- nvinfo : EIATTR_KPARAM_INFO
	.align		4
.L_33:
        /*00d8*/ 	.byte	0x04, 0x17
        /*00da*/ 	.short	(.L_35 - .L_34)
.L_34:
        /*00dc*/ 	.word	0x00000000
        /*00e0*/ 	.short	0x0000
        /*00e2*/ 	.short	0x0000
        /*00e4*/ 	.byte	0x00, 0xf4, 0x21, 0x00


	//----- nvinfo : EIATTR_SPARSE_MMA_MASK
	.align		4
.L_35:
        /*00e8*/ 	.byte	0x03, 0x50
        /*00ea*/ 	.short	0x0000


	//----- nvinfo : EIATTR_MAXREG_COUNT
	.align		4
        /*00ec*/ 	.byte	0x03, 0x1b
        /*00ee*/ 	.short	0x00ff


	//----- nvinfo : EIATTR_NUM_BARRIERS
	.align		4
        /*00f0*/ 	.byte	0x02, 0x4c
        /*00f2*/ 	.byte	0x01
	.zero		1


	//----- nvinfo : EIATTR_ANNOTATIONS
	.align		4
        /*00f4*/ 	.byte	0x04, 0x55
        /*00f6*/ 	.short	(.L_37 - .L_36)


	//   ....[0]....
.L_36:
        /*00f8*/ 	.word	0x00000001
        /*00fc*/ 	.byte	0x50, 0x05, 0x00, 0x00, 0x01, 0x00, 0x00, 0x00, 0x80, 0x09, 0x00, 0x00, 0x01, 0x00, 0x00, 0x00
        /* <DEDUP_REMOVED lines=115> */
        /*083c*/ 	.byte	0x20, 0xb3, 0x00, 0x00


	//----- nvinfo : EIATTR_MERCURY_ISA_VERSION
	.align		4
.L_37:
        /*0840*/ 	.byte	0x03, 0x5f
        /*0842*/ 	.short	0x0101


	//----- nvinfo : EIATTR_EXIT_INSTR_OFFSETS
	.align		4
        /*0844*/ 	.byte	0x04, 0x1c
        /*0846*/ 	.short	(.L_39 - .L_38)


	//   ....[0]....
.L_38:
        /*0848*/ 	.word	0x0000d3a0


	//   ....[1]....
        /*084c*/ 	.word	0x0000d3c0


	//----- nvinfo : EIATTR_REQNTID
	.align		4
.L_39:
        /*0850*/ 	.byte	0x04, 0x10
        /*0852*/ 	.short	(.L_41 - .L_40)
.L_40:
        /*0854*/ 	.word	0x00000040
        /*0858*/ 	.word	0x00000001
        /*085c*/ 	.word	0x00000001


	//----- nvinfo : EIATTR_CBANK_PARAM_SIZE
	.align		4
.L_41:
        /*0860*/ 	.byte	0x03, 0x19
        /*0862*/ 	.short	0x0050


	//----- nvinfo : EIATTR_PARAM_CBANK
	.align		4
        /*0864*/ 	.byte	0x04, 0x0a
        /*0866*/ 	.short	(.L_43 - .L_42)
	.align		4
.L_42:
        /*0868*/ 	.word	index@(.nv.constant0.matmul_kernel)
        /*086c*/ 	.short	0x0210
        /*086e*/ 	.short	0x0050


	//----- nvinfo : EIATTR_SW_WAR
	.align		4
.L_43:
        /*0870*/ 	.byte	0x04, 0x36
        /*0872*/ 	.short	(.L_45 - .L_44)
.L_44:
        /*0874*/ 	.word	0x00000008
.L_45:


//--------------------- .nv.callgraph             --------------------------
	.section	.nv.callgraph,"",@"SHT_CUDA_CALLGRAPH"
	.align	4
	.sectionentsize	8
	.align		4
        /*0000*/ 	.word	0x00000000
	.align		4
        /*0004*/ 	.word	0xffffffff
	.align		4
        /*0008*/ 	.word	0x00000000
	.align		4
        /*000c*/ 	.word	0xfffffffe
	.align		4
        /*0010*/ 	.word	0x00000000
	.align		4
        /*0014*/ 	.word	0xfffffffd
	.align		4
        /*0018*/ 	.word	0x00000000
	.align		4
        /*001c*/ 	.word	0xfffffffc


//--------------------- .text.matmul_kernel       --------------------------
	.section	.text.matmul_kernel,"ax",@progbits
	.align	128
        .global         matmul_kernel
        .type           matmul_kernel,@function
        .size           matmul_kernel,(.L_x_4 - matmul_kernel)
        .other          matmul_kernel,@"STO_CUDA_ENTRY STV_DEFAULT"
matmul_kernel:
.text.matmul_kernel:
[----:B------:R-:W0:Y:S08]  /*0000*/  LDC R1, c[0x0][0x28] ;  /* 0x00000a00ff017b82 */ /* 0x000e300000000800 */
[----:B------:R-:W1:Y:S01]  /*0010*/  LDC.64 R54, c[0x0][0x228] ;  /* 0x00008a00ff367b82 */ /* 0x000e620000000a00 */
[----:B------:R-:W2:Y:S01]  /*0020*/  S2R R5, SR_CTAID.X ;  /* 0x0000000000057919 */ /* 0x000ea20000002500 */
[----:B------:R-:W-:Y:S01]  /*0030*/  ULDC UR4, c[0x0][0x230] ;  /* 0x00008c0000047ab9 */ /* 0x000fe20000000800 */
[----:B0-----:R-:W-:Y:S01]  /*0040*/  VIADD R1, R1, 0xfffffe88 ;  /* 0xfffffe8801017836 */ /* 0x001fe20000000000 */
[----:B------:R-:W-:Y:S01]  /*0050*/  UIADD3 UR4, UR4, 0x3f, URZ ;  /* 0x0000003f04047890 */ /* 0x000fe2000fffe03f */
[----:B------:R-:W0:Y:S01]  /*0060*/  S2R R34, SR_TID.X ;  /* 0x0000000000227919 */ /* 0x000e220000002100 */
[----:B------:R-:W-:Y:S01]  /*0070*/  ULDC UR5, c[0x0][0x230] ;  /* 0x00008c0000057ab9 */ /* 0x000fe20000000800 */
[----:B------:R-:W-:Y:S01]  /*0080*/  ULDC.64 UR6, c[0x0][0x208] ;  /* 0x0000820000067ab9 */ /* 0x000fe20000000a00 */
[----:B------:R-:W-:Y:S01]  /*0090*/  UISETP.GT.AND UP0, UPT, UR4, 0x3f, UPT ;  /* 0x0000003f0400788c */ /* 0x000fe2000bf04270 */
[----:B-1----:R-:W-:-:S05]  /*00a0*/  VIADD R0, R55, 0x3f ;  /* 0x0000003f37007836 */ /* 0x002fca0000000000 */
[----:B------:R-:W-:-:S04]  /*00b0*/  SHF.R.S32.HI R3, RZ, 0x1f, R0 ;  /* 0x0000001fff037819 */ /* 0x000fc80000011400 */
[----:B------:R-:W-:Y:S02]  /*00c0*/  LEA.HI R3, R3, R0, RZ, 0x6 ;  /* 0x0000000003037211 */ /* 0x000fe400078f30ff */
[----:B--2---:R-:W-:Y:S02]  /*00d0*/  IABS R8, R5 ;  /* 0x0000000500087213 */ /* 0x004fe40000000000 */
[----:B------:R-:W-:-:S05]  /*00e0*/  SHF.R.S32.HI R3, RZ, 0x6, R3 ;  /* 0x00000006ff037819 */ /* 0x000fca0000011403 */
[----:B------:R-:W-:-:S05]  /*00f0*/  IMAD.SHL.U32 R4, R3, 0x8, RZ ;  /* 0x0000000803047824 */ /* 0x000fca00078e00ff */
[-C--:B------:R-:W-:Y:S02]  /*0100*/  IABS R7, R4.reuse ;  /* 0x0000000400077213 */ /* 0x080fe40000000000 */
[----:B------:R-:W-:Y:S02]  /*0110*/  IABS R10, R4 ;  /* 0x00000004000a7213 */ /* 0x000fe40000000000 */
[----:B------:R-:W1:Y:S08]  /*0120*/  I2F.RP R0, R7 ;  /* 0x0000000700007306 */ /* 0x000e700000209400 */
[----:B-1----:R-:W1:Y:S02]  /*0130*/  MUFU.RCP R0, R0 ;  /* 0x0000000000007308 */ /* 0x002e640000001000 */
[----:B-1----:R-:W-:-:S02]  /*0140*/  VIADD R2, R0, 0xffffffe ;  /* 0x0ffffffe00027836 */ /* 0x002fc40000000000 */
[----:B------:R-:W-:-:S04]  /*0150*/  IMAD.MOV R0, RZ, RZ, -R10 ;  /* 0x000000ffff007224 */ /* 0x000fc800078e0a0a */
[----:B------:R1:W2:Y:S02]  /*0160*/  F2I.FTZ.U32.TRUNC.NTZ R3, R2 ;  /* 0x0000000200037305 */ /* 0x0002a4000021f000 */
[----:B-1----:R-:W-:Y:S02]  /*0170*/  IMAD.MOV.U32 R2, RZ, RZ, RZ ;  /* 0x000000ffff027224 */ /* 0x002fe400078e00ff */
[----:B--2---:R-:W-:-:S04]  /*0180*/  IMAD.MOV R6, RZ, RZ, -R3 ;  /* 0x000000ffff067224 */ /* 0x004fc800078e0a03 */
[----:B------:R-:W-:Y:S02]  /*0190*/  IMAD R9, R6, R7, RZ ;  /* 0x0000000706097224 */ /* 0x000fe400078e02ff */
[----:B------:R-:W-:Y:S02]  /*01a0*/  IMAD.MOV.U32 R6, RZ, RZ, R8 ;  /* 0x000000ffff067224 */ /* 0x000fe400078e0008 */
[----:B------:R-:W-:-:S06]  /*01b0*/  IMAD.HI.U32 R3, R3, R9, R2 ;  /* 0x0000000903037227 */ /* 0x000fcc00078e0002 */
[----:B------:R-:W-:-:S04]  /*01c0*/  IMAD.HI.U32 R3, R3, R6, RZ ;  /* 0x0000000603037227 */ /* 0x000fc800078e00ff */
[----:B------:R-:W-:-:S05]  /*01d0*/  IMAD R0, R3, R0, R6 ;  /* 0x0000000003007224 */ /* 0x000fca00078e0206 */
[----:B------:R-:W-:-:S13]  /*01e0*/  ISETP.GT.U32.AND P1, PT, R7, R0, PT ;  /* 0x000000000700720c */ /* 0x000fda0003f24070 */
[----:B------:R-:W-:Y:S02]  /*01f0*/  @!P1 IMAD.IADD R0, R0, 0x1, -R7 ;  /* 0x0000000100009824 */ /* 0x000fe400078e0a07 */
[----:B------:R-:W-:Y:S01]  /*0200*/  @!P1 VIADD R3, R3, 0x1 ;  /* 0x0000000103039836 */ /* 0x000fe20000000000 */
[----:B------:R-:W-:Y:S02]  /*0210*/  ISETP.NE.AND P1, PT, R4, RZ, PT ;  /* 0x000000ff0400720c */ /* 0x000fe40003f25270 */
[----:B------:R-:W-:Y:S02]  /*0220*/  ISETP.GE.U32.AND P0, PT, R0, R7, PT ;  /* 0x000000070000720c */ /* 0x000fe40003f06070 */
[----:B------:R-:W-:-:S04]  /*0230*/  LOP3.LUT R0, R5, R4, RZ, 0x3c, !PT ;  /* 0x0000000405007212 */ /* 0x000fc800078e3cff */
[----:B------:R-:W-:Y:S01]  /*0240*/  ISETP.GE.AND P2, PT, R0, RZ, PT ;  /* 0x000000ff0000720c */ /* 0x000fe20003f46270 */
[----:B------:R-:W-:-:S06]  /*0250*/  VIADD R0, R54, 0x3f ;  /* 0x0000003f36007836 */ /* 0x000fcc0000000000 */
[----:B------:R-:W-:-:S04]  /*0260*/  @P0 VIADD R3, R3, 0x1 ;  /* 0x0000000103030836 */ /* 0x000fc80000000000 */
[----:B------:R-:W-:Y:S01]  /*0270*/  IMAD.MOV.U32 R2, RZ, RZ, R3 ;  /* 0x000000ffff027224 */ /* 0x000fe200078e0003 */
[----:B------:R-:W-:-:S03]  /*0280*/  SHF.R.S32.HI R3, RZ, 0x1f, R0 ;  /* 0x0000001fff037819 */ /* 0x000fc60000011400 */
[----:B------:R-:W-:Y:S01]  /*0290*/  @!P2 IMAD.MOV R2, RZ, RZ, -R2 ;  /* 0x000000ffff02a224 */ /* 0x000fe200078e0a02 */
[----:B------:R-:W-:Y:S02]  /*02a0*/  @!P1 LOP3.LUT R2, RZ, R4, RZ, 0x33, !PT ;  /* 0x00000004ff029212 */ /* 0x000fe400078e33ff */
[----:B------:R-:W-:-:S03]  /*02b0*/  LEA.HI R3, R3, R0, RZ, 0x6 ;  /* 0x0000000003037211 */ /* 0x000fc600078f30ff */
[----:B------:R-:W-:Y:S02]  /*02c0*/  IMAD.SHL.U32 R6, R2, 0x8, RZ ;  /* 0x0000000802067824 */ /* 0x000fe400078e00ff */
[----:B------:R-:W-:-:S03]  /*02d0*/  IMAD.MOV R2, RZ, RZ, -R2 ;  /* 0x000000ffff027224 */ /* 0x000fc600078e0a02 */
[----:B------:R-:W-:Y:S01]  /*02e0*/  LEA.HI.SX32 R3, R3, -R6, 0x1a ;  /* 0x8000000603037211 */ /* 0x000fe200078fd2ff */
[----:B------:R-:W-:-:S03]  /*02f0*/  IMAD R4, R4, R2, R5 ;  /* 0x0000000204047224 */ /* 0x000fc600078e0205 */
[----:B------:R-:W-:Y:S02]  /*0300*/  VIMNMX R11, R3, 0x8, PT ;  /* 0x00000008030b7848 */ /* 0x000fe40003fe0100 */
[----:B------:R-:W-:Y:S02]  /*0310*/  IABS R9, R4 ;  /* 0x0000000400097213 */ /* 0x000fe40000000000 */
[----:B------:R-:W-:-:S04]  /*0320*/  IABS R7, R11 ;  /* 0x0000000b00077213 */ /* 0x000fc80000000000 */
[----:B------:R-:W1:Y:S08]  /*0330*/  I2F.RP R0, R7 ;  /* 0x0000000700007306 */ /* 0x000e700000209400 */
[----:B-1----:R-:W1:Y:S02]  /*0340*/  MUFU.RCP R0, R0 ;  /* 0x0000000000007308 */ /* 0x002e640000001000 */
[----:B-1----:R-:W-:-:S06]  /*0350*/  VIADD R3, R0, 0xffffffe ;  /* 0x0ffffffe00037836 */ /* 0x002fcc0000000000 */
[----:B------:R-:W1:Y:S02]  /*0360*/  F2I.FTZ.U32.TRUNC.NTZ R3, R3 ;  /* 0x0000000300037305 */ /* 0x000e64000021f000 */
[----:B-1----:R-:W-:-:S04]  /*0370*/  IMAD.MOV R8, RZ, RZ, -R3 ;  /* 0x000000ffff087224 */ /* 0x002fc800078e0a03 */
[----:B------:R-:W-:Y:S01]  /*0380*/  IMAD.MOV.U32 R2, RZ, RZ, R8 ;  /* 0x000000ffff027224 */ /* 0x000fe200078e0008 */
[----:B------:R-:W-:-:S03]  /*0390*/  IABS R8, R11 ;  /* 0x0000000b00087213 */ /* 0x000fc60000000000 */
[----:B------:R-:W-:Y:S02]  /*03a0*/  IMAD R5, R2, R7, RZ ;  /* 0x0000000702057224 */ /* 0x000fe400078e02ff */
[----:B------:R-:W-:Y:S02]  /*03b0*/  IMAD.MOV.U32 R2, RZ, RZ, RZ ;  /* 0x000000ffff027224 */ /* 0x000fe400078e00ff */
[----:B------:R-:W-:Y:S02]  /*03c0*/  IMAD.MOV R0, RZ, RZ, -R8 ;  /* 0x000000ffff007224 */ /* 0x000fe400078e0a08 */
[----:B------:R-:W-:-:S04]  /*03d0*/  IMAD.HI.U32 R2, R3, R5, R2 ;  /* 0x0000000503027227 */ /* 0x000fc800078e0002 */
[----:B------:R-:W-:Y:S02]  /*03e0*/  IMAD.U32 R5, RZ, RZ, UR5 ;  /* 0x00000005ff057e24 */ /* 0x000fe4000f8e00ff */
        /* <DEDUP_REMOVED lines=8> */
[----:B------:R-:W-:-:S07]  /*0470*/  ISETP.GE.AND P2, PT, R0, RZ, PT ;  /* 0x000000ff0000720c */ /* 0x000fce0003f46270 */
[----:B------:R-:W-:Y:S01]  /*0480*/  @P0 VIADD R2, R2, 0x1 ;  /* 0x0000000102020836 */ /* 0x000fe20000000000 */
[----:B------:R-:W-:-:S05]  /*0490*/  PLOP3.LUT P0, PT, PT, PT, UP0, 0x80, 0x0 ;  /* 0x000000000000781c */ /* 0x000fca0003f0f008 */
[----:B------:R-:W-:Y:S01]  /*04a0*/  @!P2 IMAD.MOV R2, RZ, RZ, -R2 ;  /* 0x000000ffff02a224 */ /* 0x000fe200078e0a02 */
[----:B------:R-:W-:-:S05]  /*04b0*/  @!P1 LOP3.LUT R2, RZ, R11, RZ, 0x33, !PT ;  /* 0x0000000bff029212 */ /* 0x000fca00078e33ff */
[----:B------:R-:W-:-:S04]  /*04c0*/  IMAD.MOV R0, RZ, RZ, -R2 ;  /* 0x000000ffff007224 */ /* 0x000fc800078e0a02 */
[----:B------:R-:W-:-:S04]  /*04d0*/  IMAD R0, R11, R0, R4 ;  /* 0x000000000b007224 */ /* 0x000fc800078e0204 */
[----:B------:R-:W-:Y:S02]  /*04e0*/  IMAD.IADD R3, R6, 0x1, R0 ;  /* 0x0000000106037824 */ /* 0x000fe400078e0200 */
[----:B------:R-:W-:Y:S01]  /*04f0*/  IMAD.SHL.U32 R0, R2, 0x40, RZ ;  /* 0x0000004002007824 */ /* 0x000fe200078e00ff */
[----:B0-----:R-:W-:-:S03]  /*0500*/  LOP3.LUT R2, R34, 0x3f, RZ, 0xc0, !PT ;  /* 0x0000003f22027812 */ /* 0x001fc600078ec0ff */
[C---:B------:R-:W-:Y:S02]  /*0510*/  VIADD R63, R0.reuse, 0x1 ;  /* 0x00000001003f7836 */ /* 0x040fe40000000000 */
[----:B------:R-:W-:Y:S02]  /*0520*/  IMAD R113, R3, 0x40, R2 ;  /* 0x0000004003717824 */ /* 0x000fe400078e0202 */
[C---:B------:R-:W-:Y:S02]  /*0530*/  VIADD R73, R0.reuse, 0x2 ;  /* 0x0000000200497836 */ /* 0x040fe40000000000 */
[C---:B------:R-:W-:Y:S01]  /*0540*/  VIADD R71, R0.reuse, 0x3 ;  /* 0x0000000300477836 */ /* 0x040fe20000000000 */
[----:B------:R0:W-:Y:S01]  /*0550*/  STL [R1+0x74], R113 ;  /* 0x0000747101007387 */ /* 0x0001e20000100800 */
[C---:B------:R-:W-:Y:S02]  /*0560*/  VIADD R69, R0.reuse, 0x4 ;  /* 0x0000000400457836 */ /* 0x040fe40000000000 */
[----:B------:R-:W-:-:S02]  /*0570*/  VIADD R67, R0, 0x5 ;  /* 0x0000000500437836 */ /* 0x000fc40000000000 */
[C---:B------:R-:W-:Y:S02]  /*0580*/  VIADD R65, R0.reuse, 0x6 ;  /* 0x0000000600417836 */ /* 0x040fe40000000000 */
[C---:B------:R-:W-:Y:S02]  /*0590*/  VIADD R75, R0.reuse, 0x7 ;  /* 0x00000007004b7836 */ /* 0x040fe40000000000 */
[C---:B------:R-:W-:Y:S02]  /*05a0*/  VIADD R81, R0.reuse, 0x8 ;  /* 0x0000000800517836 */ /* 0x040fe40000000000 */
[C---:B------:R-:W-:Y:S02]  /*05b0*/  VIADD R79, R0.reuse, 0x9 ;  /* 0x00000009004f7836 */ /* 0x040fe40000000000 */
        /* <DEDUP_REMOVED lines=53> */
[----:B------:R-:W-:Y:S01]  /*0910*/  VIADD R20, R0, 0x3f ;  /* 0x0000003f00147836 */ /* 0x000fe20000000000 */
[----:B0-----:R-:W-:Y:S06]  /*0920*/  @P0 BRA `(.L_x_0) ;  /* 0x00000000008c0947 */ /* 0x001fec0003800000 */
[----:B------:R-:W-:Y:S01]  /*0930*/  IMAD.SHL.U32 R3, R34, 0x10, RZ ;  /* 0x0000001022037824 */ /* 0x000fe200078e00ff */
[----:B------:R-:W-:Y:S02]  /*0940*/  CS2R R56, SRZ ;  /* 0x0000000000387805 */ /* 0x000fe4000001ff00 */
[----:B------:R-:W-:Y:S02]  /*0950*/  CS2R R58, SRZ ;  /* 0x00000000003a7805 */ /* 0x000fe4000001ff00 */
[----:B------:R-:W-:Y:S02]  /*0960*/  CS2R R108, SRZ ;  /* 0x00000000006c7805 */ /* 0x000fe4000001ff00 */
[----:B------:R-:W-:Y:S01]  /*0970*/  CS2R R110, SRZ ;  /* 0x00000000006e7805 */ /* 0x000fe2000001ff00 */
[----:B------:R0:W-:Y:S01]  /*0980*/  STL [R1+0x78], R3 ;  /* 0x0000780301007387 */ /* 0x0001e20000100800 */
[----:B------:R-:W-:Y:S02]  /*0990*/  CS2R R104, SRZ ;  /* 0x0000000000687805 */ /* 0x000fe4000001ff00 */
[----:B------:R-:W-:-:S02]  /*09a0*/  CS2R R106, SRZ ;  /* 0x00000000006a7805 */ /* 0x000fc4000001ff00 */
[----:B------:R-:W-:Y:S02]  /*09b0*/  CS2R R100, SRZ ;  /* 0x0000000000647805 */ /* 0x000fe4000001ff00 */
[----:B------:R-:W-:Y:S02]  /*09c0*/  CS2R R102, SRZ ;  /* 0x0000000000667805 */ /* 0x000fe4000001ff00 */
[----:B------:R-:W-:Y:S02]  /*09d0*/  CS2R R96, SRZ ;  /* 0x0000000000607805 */ /* 0x000fe4000001ff00 */
[----:B------:R-:W-:Y:S02]  /*09e0*/  CS2R R98, SRZ ;  /* 0x0000000000627805 */ /* 0x000fe4000001ff00 */
        /* <DEDUP_REMOVED lines=21> */
[----:B------:R-:W-:Y:S01]  /*0b40*/  CS2R R54, SRZ ;  /* 0x0000000000367805 */ /* 0x000fe2000001ff00 */
[----:B0-----:R-:W-:Y:S06]  /*0b50*/  BRA `(.L_x_1) ;  /* 0x000000a400dc7947 */ /* 0x001fec0003800000 */
.L_x_0:
[----:B------:R-:W-:Y:S01]  /*0b60*/  IABS R3, R55 ;  /* 0x0000003700037213 */ /* 0x000fe20000000000 */
[----:B------:R-:W-:Y:S01]  /*0b70*/  ULDC UR5, c[0x0][0x240] ;  /* 0x0000900000057ab9 */ /* 0x000fe20000000800 */
[----:B------:R-:W-:Y:S01]  /*0b80*/  IABS R10, R20 ;  /* 0x00000014000a7213 */ /* 0x000fe20000000000 */
[----:B------:R-:W-:Y:S01]  /*0b90*/  ULDC.64 UR8, c[0x0][0x210] ;  /* 0x0000840000087ab9 */ /* 0x000fe20000000a00 */
[----:B------:R-:W0:Y:S01]  /*0ba0*/  I2F.RP R4, R3 ;  /* 0x0000000300047306 */ /* 0x000e220000209400 */
[----:B------:R-:W-:Y:S02]  /*0bb0*/  IABS R12, R18 ;  /* 0x00000012000c7213 */ /* 0x000fe40000000000 */
[----:B------:R-:W-:Y:S02]  /*0bc0*/  IABS R14, R17 ;  /* 0x00000011000e7213 */ /* 0x000fe40000000000 */
[----:B------:R-:W-:Y:S02]  /*0bd0*/  ISETP.GE.AND P2, PT, R18, RZ, PT ;  /* 0x000000ff1200720c */ /* 0x000fe40003f46270 */
[----:B------:R-:W-:-:S02]  /*0be0*/  ISETP.GE.AND P1, PT, R20, RZ, PT ;  /* 0x000000ff1400720c */ /* 0x000fc40003f26270 */
[----:B------:R-:W-:Y:S02]  /*0bf0*/  IABS R18, R78 ;  /* 0x0000004e00127213 */ /* 0x000fe40000000000 */
[----:B------:R-:W-:Y:S02]  /*0c00*/  IABS R20, R42 ;  /* 0x0000002a00147213 */ /* 0x000fe40000000000 */
[----:B------:R-:W-:Y:S01]  /*0c10*/  IABS R22, R40 ;  /* 0x0000002800167213 */ /* 0x000fe20000000000 */
[----:B0-----:R-:W0:Y:S01]  /*0c20*/  MUFU.RCP R4, R4 ;  /* 0x0000000400047308 */ /* 0x001e220000001000 */
[----:B------:R-:W-:Y:S02]  /*0c30*/  IABS R24, R38 ;  /* 0x0000002600187213 */ /* 0x000fe40000000000 */
[----:B------:R-:W-:Y:S02]  /*0c40*/  ISETP.GE.AND P4, PT, R17, RZ, PT ;  /* 0x000000ff1100720c */ /* 0x000fe40003f86270 */
[----:B------:R-:W-:-:S02]  /*0c50*/  IABS R26, R23 ;  /* 0x00000017001a7213 */ /* 0x000fc40000000000 */
[----:B------:R-:W-:Y:S02]  /*0c60*/  IABS R92, R85 ;  /* 0x00000055005c7213 */ /* 0x000fe40000000000 */
[----:B------:R-:W-:Y:S02]  /*0c70*/  IABS R90, R77 ;  /* 0x0000004d005a7213 */ /* 0x000fe40000000000 */
[----:B------:R-:W-:Y:S02]  /*0c80*/  IABS R98, R81 ;  /* 0x0000005100627213 */ /* 0x000fe40000000000 */
[----:B------:R-:W-:Y:S02]  /*0c90*/  IABS R100, R75 ;  /* 0x0000004b00647213 */ /* 0x000fe40000000000 */
[----:B------:R-:W-:Y:S01]  /*0ca0*/  IABS R106, R69 ;  /* 0x00000045006a7213 */ /* 0x000fe20000000000 */
[----:B0-----:R-:W-:Y:S01]  /*0cb0*/  VIADD R6, R4, 0xffffffe ;  /* 0x0ffffffe04067836 */ /* 0x001fe20000000000 */
[----:B------:R-:W-:-:S02]  /*0cc0*/  IABS R102, R65 ;  /* 0x0000004100667213 */ /* 0x000fc40000000000 */
[----:B------:R-:W-:Y:S01]  /*0cd0*/  IABS R104, R67 ;  /* 0x0000004300687213 */ /* 0x000fe20000000000 */
[----:B------:R0:W1:Y:S01]  /*0ce0*/  F2I.FTZ.U32.TRUNC.NTZ R7, R6 ;  /* 0x0000000600077305 */ /* 0x000062000021f000 */
[----:B------:R-:W-:Y:S02]  /*0cf0*/  IABS R108, R71 ;  /* 0x00000047006c7213 */ /* 0x000fe40000000000 */
[----:B------:R-:W-:Y:S02]  /*0d00*/  IABS R110, R73 ;  /* 0x00000049006e7213 */ /* 0x000fe40000000000 */
[----:B------:R-:W-:Y:S02]  /*0d10*/  IABS R112, R63 ;  /* 0x0000003f00707213 */ /* 0x000fe40000000000 */
[----:B------:R-:W-:Y:S01]  /*0d20*/  IABS R114, R0 ;  /* 0x0000000000727213 */ /* 0x000fe20000000000 */
[----:B0-----:R-:W-:Y:S02]  /*0d30*/  IMAD.MOV.U32 R6, RZ, RZ, RZ ;  /* 0x000000ffff067224 */ /* 0x001fe400078e00ff */
[----:B-1----:R-:W-:-:S04]  /*0d40*/  IMAD.MOV R8, RZ, RZ, -R7 ;  /* 0x000000ffff087224 */ /* 0x002fc800078e0a07 */
[----:B------:R-:W-:-:S04]  /*0d50*/  IMAD R9, R8, R3, RZ ;  /* 0x0000000308097224 */ /* 0x000fc800078e02ff */
[----:B------:R-:W-:-:S06]  /*0d60*/  IMAD.HI.U32 R7, R7, R9, R6 ;  /* 0x0000000907077227 */ /* 0x000fcc00078e0006 */
[----:B------:R-:W-:-:S04]  /*0d70*/  IMAD.HI.U32 R8, R7, R10, RZ ;  /* 0x0000000a07087227 */ /* 0x000fc800078e00ff */
[----:B------:R-:W-:Y:S02]  /*0d80*/  IMAD.MOV R8, RZ, RZ, -R8 ;  /* 0x000000ffff087224 */ /* 0x000fe400078e0a08 */
[----:B------:R-:W-:-:S04]  /*0d90*/  IMAD.HI.U32 R4, R7, R12, RZ ;  /* 0x0000000c07047227 */ /* 0x000fc800078e00ff */
[----:B------:R-:W-:Y:S02]  /*0da0*/  IMAD R6, R3, R8, R10 ;  /* 0x0000000803067224 */ /* 0x000fe400078e020a */
[----:B------:R-:W-:-:S03]  /*0db0*/  IMAD.HI.U32 R8, R7, R14, RZ ;  /* 0x0000000e07087227 */ /* 0x000fc600078e00ff */
[C---:B------:R-:W-:Y:S01]  /*0dc0*/  ISETP.GT.U32.AND P0, PT, R3.reuse, R6, PT ;  /* 0x000000060300720c */ /* 0x040fe20003f04070 */
[----:B------:R-:W-:Y:S02]  /*0dd0*/  IMAD.MOV R4, RZ, RZ, -R4 ;  /* 0x000000ffff047224 */ /* 0x000fe400078e0a04 */
[----:B------:R-:W-:Y:S02]  /*0de0*/  IMAD.MOV R8, RZ, RZ, -R8 ;  /* 0x000000ffff087224 */ /* 0x000fe400078e0a08 */
[C---:B------:R-:W-:Y:S01]  /*0df0*/  IMAD R4, R3.reuse, R4, R12 ;  /* 0x0000000403047224 */ /* 0x040fe200078e020c */
[----:B------:R-:W-:Y:S01]  /*0e00*/  IABS R12, R16 ;  /* 0x00000010000c7213 */ /* 0x000fe20000000000 */
[----:B------:R-:W-:Y:S01]  /*0e10*/  IMAD R9, R3, R8, R14 ;  /* 0x0000000803097224 */ /* 0x000fe200078e020e */
[----:B------:R-:W-:Y:S01]  /*0e20*/  IABS R14, R15 ;  /* 0x0000000f000e7213 */ /* 0x000fe20000000000 */
[----:B------:R-:W-:Y:S01]  /*0e30*/  IMAD.HI.U32 R17, R7, R24, RZ ;  /* 0x0000001807117227 */ /* 0x000fe200078e00ff */
[----:B------:R-:W-:-:S02]  /*0e40*/  ISETP.GT.U32.AND P3, PT, R3, R4, PT ;  /* 0x000000040300720c */ /* 0x000fc40003f64070 */
[----:B------:R-:W-:Y:S01]  /*0e50*/  ISETP.GT.U32.AND P6, PT, R3, R9, PT ;  /* 0x000000090300720c */ /* 0x000fe20003fc4070 */
[----:B------:R-:W-:Y:S01]  /*0e60*/  @!P0 IMAD.IADD R6, R6, 0x1, -R3 ;  /* 0x0000000106068824 */ /* 0x000fe200078e0a03 */
[----:B------:R-:W-:Y:S01]  /*0e70*/  ISETP.GE.AND P0, PT, R16, RZ, PT ;  /* 0x000000ff1000720c */ /* 0x000fe20003f06270 */
[----:B------:R-:W-:Y:S01]  /*0e80*/  IMAD.HI.U32 R8, R7, R12, RZ ;  /* 0x0000000c07087227 */ /* 0x000fe200078e00ff */
[----:B------:R-:W-:Y:S02]  /*0e90*/  IABS R16, R13 ;  /* 0x0000000d00107213 */ /* 0x000fe40000000000 */
[----:B------:R-:W-:Y:S01]  /*0ea0*/  ISETP.GT.U32.AND P5, PT, R3, R6, PT ;  /* 0x000000060300720c */ /* 0x000fe20003fa4070 */
[----:B------:R-:W-:Y:S02]  /*0eb0*/  IMAD.MOV R8, RZ, RZ, -R8 ;  /* 0x000000ffff087224 */ /* 0x000fe400078e0a08 */
[----:B------:R-:W-:-:S04]  /*0ec0*/  IMAD.HI.U32 R10, R7, R14, RZ ;  /* 0x0000000e070a7227 */ /* 0x000fc800078e00ff */
[----:B------:R-:W-:Y:S01]  /*0ed0*/  IMAD R8, R3, R8, R12 ;  /* 0x0000000803087224 */ /* 0x000fe200078e020c */
[----:B------:R-:W-:Y:S01]  /*0ee0*/  IABS R12, R11 ;  /* 0x0000000b000c7213 */ /* 0x000fe20000000000 */
[--C-:B------:R-:W-:Y:S02]  /*0ef0*/  @!P3 IMAD.IADD R4, R4, 0x1, -R3.reuse ;  /* 0x000000010404b824 */ /* 0x100fe400078e0a03 */
[--C-:B------:R-:W-:Y:S01]  /*0f00*/  @!P6 IMAD.IADD R9, R9, 0x1, -R3.reuse ;  /* 0x000000010909e824 */ /* 0x100fe200078e0a03 */
[C---:B------:R-:W-:Y:S01]  /*0f10*/  ISETP.GT.U32.AND P6, PT, R3.reuse, R8, PT ;  /* 0x000000080300720c */ /* 0x040fe20003fc4070 */
[----:B------:R-:W-:Y:S01]  /*0f20*/  @!P5 IMAD.IADD R6, R6, 0x1, -R3 ;  /* 0x000000010606d824 */ /* 0x000fe200078e0a03 */
[C---:B------:R-:W-:Y:S01]  /*0f30*/  ISETP.GT.U32.AND P3, PT, R3.reuse, R4, PT ;  /* 0x000000040300720c */ /* 0x040fe20003f64070 */
[----:B------:R-:W-:Y:S01]  /*0f40*/  IMAD.MOV R10, RZ, RZ, -R10 ;  /* 0x000000ffff0a7224 */ /* 0x000fe200078e0a0a */
[----:B------:R-:W-:Y:S01]  /*0f50*/  ISETP.GT.U32.AND P5, PT, R3, R9, PT ;  /* 0x000000090300720c */ /* 0x000fe20003fa4070 */
[----:B------:R-:W-:Y:S01]  /*0f60*/  @!P1 IMAD.MOV R6, RZ, RZ, -R6 ;  /* 0x000000ffff069224 */ /* 0x000fe200078e0a06 */
[----:B------:R-:W-:Y:S01]  /*0f70*/  ISETP.GE.AND P1, PT, R15, RZ, PT ;  /* 0x000000ff0f00720c */ /* 0x000fe20003f26270 */
[----:B------:R-:W-:-:S02]  /*0f80*/  IMAD R14, R3, R10, R14 ;  /* 0x0000000a030e7224 */ /* 0x000fc400078e020e */
[----:B------:R-:W-:-:S04]  /*0f90*/  IMAD.HI.U32 R10, R7, R12, RZ ;  /* 0x0000000c070a7227 */ /* 0x000fc800078e00ff */
[--C-:B------:R-:W-:Y:S02]  /*0fa0*/  @!P6 IMAD.IADD R8, R8, 0x1, -R3.reuse ;  /* 0x000000010808e824 */ /* 0x100fe400078e0a03 */
[--C-:B------:R-:W-:Y:S01]  /*0fb0*/  @!P3 IMAD.IADD R4, R4, 0x1, -R3.reuse ;  /* 0x000000010404b824 */ /* 0x100fe200078e0a03 */
[----:B------:R-:W-:Y:S01]  /*0fc0*/  ISETP.GT.U32.AND P3, PT, R3, R14, PT ;  /* 0x0000000e0300720c */ /* 0x000fe20003f64070 */
[----:B------:R-:W-:Y:S01]  /*0fd0*/  @!P5 IMAD.IADD R9, R9, 0x1, -R3 ;  /* 0x000000010909d824 */ /* 0x000fe200078e0a03 */
[----:B------:R-:W-:Y:S01]  /*0fe0*/  ISETP.GE.AND P5, PT, R11, RZ, PT ;  /* 0x000000ff0b00720c */ /* 0x000fe20003fa6270 */
[----:B------:R-:W-:Y:S01]  /*0ff0*/  IMAD.HI.U32 R11, R7, R16, RZ ;  /* 0x00000010070b7227 */ /* 0x000fe200078e00ff */
[----:B------:R-:W-:-:S03]  /*1000*/  ISETP.GT.U32.AND P6, PT, R3, R8, PT ;  /* 0x000000080300720c */ /* 0x000fc60003fc4070 */
[----:B------:R-:W-:Y:S02]  /*1010*/  IMAD.MOV R10, RZ, RZ, -R10 ;  /* 0x000000ffff0a7224 */ /* 0x000fe400078e0a0a */
[----:B------:R-:W-:Y:S01]  /*1020*/  @!P2 IMAD.MOV R4, RZ, RZ, -R4 ;  /* 0x000000ffff04a224 */ /* 0x000fe200078e0a04 */
[----:B------:R-:W-:Y:S01]  /*1030*/  ISETP.GE.AND P2, PT, R13, RZ, PT ;  /* 0x000000ff0d00720c */ /* 0x000fe20003f46270 */
[----:B------:R-:W-:Y:S02]  /*1040*/  IMAD.MOV R13, RZ, RZ, -R11 ;  /* 0x000000ffff0d7224 */ /* 0x000fe400078e0a0b */
[C---:B------:R-:W-:Y:S01]  /*1050*/  IMAD R11, R3.reuse, R10, R12 ;  /* 0x0000000a030b7224 */ /* 0x040fe200078e020c */
[----:B------:R-:W-:Y:S01]  /*1060*/  IABS R10, R19 ;  /* 0x00000013000a7213 */ /* 0x000fe20000000000 */
[C---:B------:R-:W-:Y:S02]  /*1070*/  IMAD R12, R3.reuse, R13, R16 ;  /* 0x0000000d030c7224 */ /* 0x040fe400078e0210 */
[----:B------:R-:W-:Y:S01]  /*1080*/  @!P6 IMAD.IADD R8, R8, 0x1, -R3 ;  /* 0x000000010808e824 */ /* 0x000fe200078e0a03 */
[----:B------:R-:W-:Y:S01]  /*1090*/  ISETP.GT.U32.AND P6, PT, R3, R11, PT ;  /* 0x0000000b0300720c */ /* 0x000fe20003fc4070 */
[----:B------:R-:W-:-:S02]  /*10a0*/  IMAD.MOV.U32 R16, RZ, RZ, R10 ;  /* 0x000000ffff107224 */ /* 0x000fc400078e000a */
[----:B------:R-:W-:Y:S02]  /*10b0*/  @!P3 IMAD.IADD R14, R14, 0x1, -R3 ;  /* 0x000000010e0eb824 */ /* 0x000fe400078e0a03 */
[----:B------:R-:W-:-:S03]  /*10c0*/  IMAD.HI.U32 R10, R7, R16, RZ ;  /* 0x00000010070a7227 */ /* 0x000fc600078e00ff */
[----:B------:R-:W-:Y:S01]  /*10d0*/  ISETP.GT.U32.AND P3, PT, R3, R14, PT ;  /* 0x0000000e0300720c */ /* 0x000fe20003f64070 */
[----:B------:R-:W-:Y:S02]  /*10e0*/  IMAD.MOV R13, RZ, RZ, -R10 ;  /* 0x000000ffff0d7224 */ /* 0x000fe400078e0a0a */
[----:B------:R-:W-:-:S04]  /*10f0*/  IMAD.HI.U32 R10, R7, R18, RZ ;  /* 0x00000012070a7227 */ /* 0x000fc800078e00ff */
[----:B------:R-:W-:Y:S02]  /*1100*/  IMAD R13, R3, R13, R16 ;  /* 0x0000000d030d7224 */ /* 0x000fe400078e0210 */
[--C-:B------:R-:W-:Y:S02]  /*1110*/  @!P6 IMAD.IADD R11, R11, 0x1, -R3.reuse ;  /* 0x000000010b0be824 */ /* 0x100fe400078e0a03 */
[----:B------:R-:W-:Y:S01]  /*1120*/  IMAD.MOV R10, RZ, RZ, -R10 ;  /* 0x000000ffff0a7224 */ /* 0x000fe200078e0a0a */
[C---:B------:R-:W-:Y:S01]  /*1130*/  ISETP.GT.U32.AND P6, PT, R3.reuse, R13, PT ;  /* 0x0000000d0300720c */ /* 0x040fe20003fc4070 */
[----:B------:R-:W-:Y:S01]  /*1140*/  @!P3 IMAD.IADD R14, R14, 0x1, -R3 ;  /* 0x000000010e0eb824 */ /* 0x000fe200078e0a03 */
[----:B------:R-:W-:Y:S01]  /*1150*/  ISETP.GT.U32.AND P3, PT, R3, R12, PT ;  /* 0x0000000c0300720c */ /* 0x000fe20003f64070 */
[----:B------:R-:W-:-:S04]  /*1160*/  IMAD.HI.U32 R15, R7, R20, RZ ;  /* 0x00000014070f7227 */ /* 0x000fc800078e00ff */
[----:B------:R-:W-:Y:S02]  /*1170*/  IMAD R10, R3, R10, R18 ;  /* 0x0000000a030a7224 */ /* 0x000fe400078e0212 */
[----:B------:R-:W-:-:S04]  /*1180*/  IMAD.HI.U32 R16, R7, R22, RZ ;  /* 0x0000001607107227 */ /* 0x000fc800078e00ff */
[----:B------:R-:W-:Y:S01]  /*1190*/  @!P6 IMAD.IADD R13, R13, 0x1, -R3 ;  /* 0x000000010d0de824 */ /* 0x000fe200078e0a03 */
[C---:B------:R-:W-:Y:S01]  /*11a0*/  ISETP.GT.U32.AND P6, PT, R3.reuse, R11, PT ;  /* 0x0000000b0300720c */ /* 0x040fe20003fc4070 */
[----:B------:R-:W-:Y:S02]  /*11b0*/  IMAD.MOV R15, RZ, RZ, -R15 ;  /* 0x000000ffff0f7224 */ /* 0x000fe400078e0a0f */
[----:B------:R-:W-:Y:S01]  /*11c0*/  @!P3 IMAD.IADD R12, R12, 0x1, -R3 ;  /* 0x000000010c0cb824 */ /* 0x000fe200078e0a03 */
[C---:B------:R-:W-:Y:S01]  /*11d0*/  ISETP.GT.U32.AND P3, PT, R3.reuse, R10, PT ;  /* 0x0000000a0300720c */ /* 0x040fe20003f64070 */
[----:B------:R-:W-:Y:S02]  /*11e0*/  IMAD.MOV R16, RZ, RZ, -R16 ;  /* 0x000000ffff107224 */ /* 0x000fe400078e0a10 */
[----:B------:R-:W-:Y:S01]  /*11f0*/  IMAD R15, R3, R15, R20 ;  /* 0x0000000f030f7224 */ /* 0x000fe200078e0214 */
[----:B------:R-:W-:Y:S01]  /*1200*/  IABS R20, R36 ;  /* 0x0000002400147213 */ /* 0x000fe20000000000 */
[----:B------:R-:W-:-:S02]  /*1210*/  IMAD.MOV R17, RZ, RZ, -R17 ;  /* 0x000000ffff117224 */ /* 0x000fc400078e0a11 */
[----:B------:R-:W-:Y:S01]  /*1220*/  IMAD R18, R3, R16, R22 ;  /* 0x0000001003127224 */ /* 0x000fe200078e0216 */
[----:B------:R-:W-:Y:S01]  /*1230*/  IABS R22, R35 ;  /* 0x0000002300167213 */ /* 0x000fe20000000000 */
[----:B------:R-:W-:Y:S01]  /*1240*/  @!P6 IMAD.IADD R11, R11, 0x1, -R3 ;  /* 0x000000010b0be824 */ /* 0x000fe200078e0a03 */
[C---:B------:R-:W-:Y:S01]  /*1250*/  ISETP.GT.U32.AND P6, PT, R3.reuse, R15, PT ;  /* 0x0000000f0300720c */ /* 0x040fe20003fc4070 */
[----:B------:R-:W-:Y:S01]  /*1260*/  IMAD R16, R3, R17, R24 ;  /* 0x0000001103107224 */ /* 0x000fe200078e0218 */
[----:B------:R-:W-:Y:S01]  /*1270*/  IABS R24, R32 ;  /* 0x0000002000187213 */ /* 0x000fe20000000000 */
[----:B------:R-:W-:-:S04]  /*1280*/  IMAD.HI.U32 R17, R7, R20, RZ ;  /* 0x0000001407117227 */ /* 0x000fc800078e00ff */
[----:B------:R-:W-:Y:S01]  /*1290*/  @!P4 IMAD.MOV R9, RZ, RZ, -R9 ;  /* 0x000000ffff09c224 */ /* 0x000fe200078e0a09 */
[C---:B------:R-:W-:Y:S01]  /*12a0*/  ISETP.GT.U32.AND P4, PT, R3.reuse, R12, PT ;  /* 0x0000000c0300720c */ /* 0x040fe20003f84070 */
[----:B------:R-:W-:Y:S02]  /*12b0*/  IMAD.MOV R17, RZ, RZ, -R17 ;  /* 0x000000ffff117224 */ /* 0x000fe400078e0a11 */
[--C-:B------:R-:W-:Y:S01]  /*12c0*/  @!P3 IMAD.IADD R10, R10, 0x1, -R3.reuse ;  /* 0x000000010a0ab824 */ /* 0x100fe200078e0a03 */
[C---:B------:R-:W-:Y:S01]  /*12d0*/  ISETP.GT.U32.AND P3, PT, R3.reuse, R13, PT ;  /* 0x0000000d0300720c */ /* 0x040fe20003f64070 */
[----:B------:R-:W-:Y:S02]  /*12e0*/  IMAD R17, R3, R17, R20 ;  /* 0x0000001103117224 */ /* 0x000fe400078e0214 */
[----:B------:R-:W-:Y:S02]  /*12f0*/  @!P6 IMAD.IADD R15, R15, 0x1, -R3 ;  /* 0x000000010f0fe824 */ /* 0x000fe400078e0a03 */
[----:B------:R-:W-:Y:S01]  /*1300*/  @!P0 IMAD.MOV R8, RZ, RZ, -R8 ;  /* 0x000000ffff088224 */ /* 0x000fe200078e0a08 */
[----:B------:R-:W-:Y:S01]  /*1310*/  ISETP.GT.U32.AND P6, PT, R3, R17, PT ;  /* 0x000000110300720c */ /* 0x000fe20003fc4070 */
[----:B------:R-:W-:Y:S01]  /*1320*/  IMAD.HI.U32 R20, R7, R24, RZ ;  /* 0x0000001807147227 */ /* 0x000fe200078e00ff */
[----:B------:R-:W-:-:S03]  /*1330*/  ISETP.GT.U32.AND P0, PT, R3, R10, PT ;  /* 0x0000000a0300720c */ /* 0x000fc60003f04070 */
[--C-:B------:R-:W-:Y:S01]  /*1340*/  @!P4 IMAD.IADD R12, R12, 0x1, -R3.reuse ;  /* 0x000000010c0cc824 */ /* 0x100fe200078e0a03 */
[----:B------:R-:W-:Y:S01]  /*1350*/  ISETP.GT.U32.AND P4, PT, R3, R18, PT ;  /* 0x000000120300720c */ /* 0x000fe20003f84070 */
[--C-:B------:R-:W-:Y:S01]  /*1360*/  @!P3 IMAD.IADD R13, R13, 0x1, -R3.reuse ;  /* 0x000000010d0db824 */ /* 0x100fe200078e0a03 */
[C---:B------:R-:W-:Y:S01]  /*1370*/  ISETP.GT.U32.AND P3, PT, R3.reuse, R16, PT ;  /* 0x000000100300720c */ /* 0x040fe20003f64070 */
[----:B------:R-:W-:Y:S02]  /*1380*/  IMAD.MOV R20, RZ, RZ, -R20 ;  /* 0x000000ffff147224 */ /* 0x000fe400078e0a14 */
[----:B------:R-:W-:Y:S01]  /*1390*/  @!P1 IMAD.MOV R14, RZ, RZ, -R14 ;  /* 0x000000ffff0e9224 */ /* 0x000fe200078e0a0e */
[----:B------:R-:W-:Y:S01]  /*13a0*/  ISETP.GT.U32.AND P1, PT, R3, R15, PT ;  /* 0x0000000f0300720c */ /* 0x000fe20003f24070 */
[--C-:B------:R-:W-:Y:S02]  /*13b0*/  @!P6 IMAD.IADD R17, R17, 0x1, -R3.reuse ;  /* 0x000000011111e824 */ /* 0x100fe400078e0a03 */
[----:B------:R-:W-:Y:S01]  /*13c0*/  @!P0 IMAD.IADD R10, R10, 0x1, -R3 ;  /* 0x000000010a0a8824 */ /* 0x000fe200078e0a03 */
[----:B------:R-:W-:Y:S01]  /*13d0*/  ISETP.GE.AND P0, PT, R19, RZ, PT ;  /* 0x000000ff1300720c */ /* 0x000fe20003f06270 */
[----:B------:R-:W-:Y:S01]  /*13e0*/  IMAD.HI.U32 R19, R7, R22, RZ ;  /* 0x0000001607137227 */ /* 0x000fe200078e00ff */
[----:B------:R-:W-:-:S03]  /*13f0*/  ISETP.GT.U32.AND P6, PT, R3, R17, PT ;  /* 0x000000110300720c */ /* 0x000fc60003fc4070 */
[--C-:B------:R-:W-:Y:S01]  /*1400*/  @!P4 IMAD.IADD R18, R18, 0x1, -R3.reuse ;  /* 0x000000011212c824 */ /* 0x100fe200078e0a03 */
[----:B------:R-:W-:Y:S01]  /*1410*/  ISETP.GE.AND P4, PT, R78, RZ, PT ;  /* 0x000000ff4e00720c */ /* 0x000fe20003f86270 */
[----:B------:R-:W-:Y:S01]  /*1420*/  @!P3 IMAD.IADD R16, R16, 0x1, -R3 ;  /* 0x000000011010b824 */ /* 0x000fe200078e0a03 */
[----:B------:R-:W-:Y:S01]  /*1430*/  ISETP.GE.AND P3, PT, R42, RZ, PT ;  /* 0x000000ff2a00720c */ /* 0x000fe20003f66270 */
[----:B------:R-:W-:Y:S01]  /*1440*/  @!P2 IMAD.MOV R12, RZ, RZ, -R12 ;  /* 0x000000ffff0ca224 */ /* 0x000fe200078e0a0c */
[----:B------:R-:W-:Y:S01]  /*1450*/  IABS R42, R60 ;  /* 0x0000003c002a7213 */ /* 0x000fe20000000000 */
[C---:B------:R-:W-:Y:S01]  /*1460*/  IMAD R20, R3.reuse, R20, R24 ;  /* 0x0000001403147224 */ /* 0x040fe200078e0218 */
[----:B------:R-:W-:Y:S01]  /*1470*/  ISETP.GT.U32.AND P2, PT, R3, R16, PT ;  /* 0x000000100300720c */ /* 0x000fe20003f44070 */
[----:B------:R-:W-:Y:S01]  /*1480*/  IMAD.MOV R19, RZ, RZ, -R19 ;  /* 0x000000ffff137224 */ /* 0x000fe200078e0a13 */
[----:B------:R-:W-:Y:S01]  /*1490*/  IABS R24, R31 ;  /* 0x0000001f00187213 */ /* 0x000fe20000000000 */
[----:B------:R-:W-:Y:S01]  /*14a0*/  @!P6 IMAD.IADD R17, R17, 0x1, -R3 ;  /* 0x000000011111e824 */ /* 0x000fe200078e0a03 */
[----:B------:R-:W-:Y:S01]  /*14b0*/  ISETP.GE.AND P6, PT, R36, RZ, PT ;  /* 0x000000ff2400720c */ /* 0x000fe20003fc6270 */
[C---:B------:R-:W-:Y:S01]  /*14c0*/  IMAD R19, R3.reuse, R19, R22 ;  /* 0x0000001303137224 */ /* 0x040fe200078e0216 */
[----:B------:R-:W-:Y:S01]  /*14d0*/  IABS R36, R76 ;  /* 0x0000004c00247213 */ /* 0x000fe20000000000 */
[----:B------:R-:W-:Y:S01]  /*14e0*/  @!P5 IMAD.MOV R11, RZ, RZ, -R11 ;  /* 0x000000ffff0bd224 */ /* 0x000fe200078e0a0b */
[C---:B------:R-:W-:Y:S01]  /*14f0*/  ISETP.GT.U32.AND P5, PT, R3.reuse, R18, PT ;  /* 0x000000120300720c */ /* 0x040fe20003fa4070 */
[----:B------:R-:W-:Y:S01]  /*1500*/  @!P4 IMAD.MOV R10, RZ, RZ, -R10 ;  /* 0x000000ffff0ac224 */ /* 0x000fe200078e0a0a */
[----:B------:R-:W-:Y:S01]  /*1510*/  ISETP.GT.U32.AND P4, PT, R3, R20, PT ;  /* 0x000000140300720c */ /* 0x000fe20003f84070 */
[----:B------:R-:W-:Y:S01]  /*1520*/  IMAD.HI.U32 R22, R7, R24, RZ ;  /* 0x0000001807167227 */ /* 0x000fe200078e00ff */
[----:B------:R-:W-:-:S03]  /*1530*/  IABS R78, R83 ;  /* 0x00000053004e7213 */ /* 0x000fc60000000000 */
[----:B------:R-:W-:Y:S01]  /*1540*/  @!P1 IMAD.IADD R15, R15, 0x1, -R3 ;  /* 0x000000010f0f9824 */ /* 0x000fe200078e0a03 */
[----:B------:R-:W-:Y:S01]  /*1550*/  ISETP.GE.AND P1, PT, R40, RZ, PT ;  /* 0x000000ff2800720c */ /* 0x000fe20003f26270 */
[----:B------:R-:W-:Y:S01]  /*1560*/  IMAD.MOV R22, RZ, RZ, -R22 ;  /* 0x000000ffff167224 */ /* 0x000fe200078e0a16 */
[----:B------:R-:W-:Y:S01]  /*1570*/  IABS R40, R72 ;  /* 0x0000004800287213 */ /* 0x000fe20000000000 */
[----:B------:R-:W-:-:S04]  /*1580*/  IMAD.HI.U32 R21, R7, R26, RZ ;  /* 0x0000001a07157227 */ /* 0x000fc800078e00ff */
[----:B------:R-:W-:Y:S01]  /*1590*/  @!P2 IMAD.IADD R16, R16, 0x1, -R3 ;  /* 0x000000011010a824 */ /* 0x000fe200078e0a03 */
[----:B------:R-:W-:Y:S01]  /*15a0*/  ISETP.GE.AND P2, PT, R38, RZ, PT ;  /* 0x000000ff2600720c */ /* 0x000fe20003f46270 */
[C---:B------:R-:W-:Y:S01]  /*15b0*/  IMAD R22, R3.reuse, R22, R24 ;  /* 0x0000001603167224 */ /* 0x040fe200078e0218 */
[----:B------:R-:W-:Y:S01]  /*15c0*/  IABS R24, R30 ;  /* 0x0000001e00187213 */ /* 0x000fe20000000000 */
[----:B------:R-:W-:Y:S01]  /*15d0*/  IMAD.MOV R21, RZ, RZ, -R21 ;  /* 0x000000ffff157224 */ /* 0x000fe200078e0a15 */
[----:B------:R-:W-:Y:S01]  /*15e0*/  IABS R38, R74 ;  /* 0x0000004a00267213 */ /* 0x000fe20000000000 */
[----:B------:R-:W-:Y:S01]  /*15f0*/  @!P6 IMAD.MOV R17, RZ, RZ, -R17 ;  /* 0x000000ffff11e224 */ /* 0x000fe200078e0a11 */
[C---:B------:R-:W-:Y:S01]  /*1600*/  ISETP.GT.U32.AND P6, PT, R3.reuse, R22, PT ;  /* 0x000000160300720c */ /* 0x040fe20003fc4070 */
[--C-:B------:R-:W-:Y:S02]  /*1610*/  @!P5 IMAD.IADD R18, R18, 0x1, -R3.reuse ;  /* 0x000000011212d824 */ /* 0x100fe400078e0a03 */
        /* <DEDUP_REMOVED lines=8> */
[----:B------:R-:W-:Y:S01]  /*16a0*/  @!P0 IMAD.MOV R13, RZ, RZ, -R13 ;  /* 0x000000ffff0d8224 */ /* 0x000fe200078e0a0d */
[----:B------:R-:W-:Y:S01]  /*16b0*/  ISETP.GE.AND P2, PT, R23, RZ, PT ;  /* 0x000000ff1700720c */ /* 0x000fe20003f46270 */
[----:B------:R-:W-:Y:S01]  /*16c0*/  IMAD.HI.U32 R23, R7, R24, RZ ;  /* 0x0000001807177227 */ /* 0x000fe200078e00ff */
[----:B------:R-:W-:-:S02]  /*16d0*/  ISETP.GT.U32.AND P0, PT, R3, R19, PT ;  /* 0x000000130300720c */ /* 0x000fc40003f04070 */
[----:B------:R-:W-:Y:S01]  /*16e0*/  IABS R32, R29 ;  /* 0x0000001d00207213 */ /* 0x000fe20000000000 */
[----:B------:R-:W-:Y:S02]  /*16f0*/  @!P6 IMAD.IADD R22, R22, 0x1, -R3 ;  /* 0x000000011616e824 */ /* 0x000fe400078e0a03 */
[----:B------:R-:W-:Y:S02]  /*1700*/  IMAD.MOV R23, RZ, RZ, -R23 ;  /* 0x000000ffff177224 */ /* 0x000fe400078e0a17 */
[----:B------:R-:W-:Y:S01]  /*1710*/  @!P1 IMAD.IADD R20, R20, 0x1, -R3 ;  /* 0x0000000114149824 */ /* 0x000fe200078e0a03 */
[C---:B------:R-:W-:Y:S01]  /*1720*/  ISETP.GT.U32.AND P6, PT, R3.reuse, R22, PT ;  /* 0x000000160300720c */ /* 0x040fe20003fc4070 */
[----:B------:R-:W-:Y:S01]  /*1730*/  IMAD R23, R3, R23, R24 ;  /* 0x0000001703177224 */ /* 0x000fe200078e0218 */
[----:B------:R-:W-:Y:S01]  /*1740*/  ISETP.GE.AND P1, PT, R30, RZ, PT ;  /* 0x000000ff1e00720c */ /* 0x000fe20003f26270 */
[----:B------:R-:W-:Y:S01]  /*1750*/  IMAD.HI.U32 R24, R7, R26, RZ ;  /* 0x0000001a07187227 */ /* 0x000fe200078e00ff */
[----:B------:R-:W-:-:S03]  /*1760*/  IABS R30, R25 ;  /* 0x00000019001e7213 */ /* 0x000fc60000000000 */
[----:B------:R-:W-:Y:S02]  /*1770*/  @!P5 IMAD.IADD R21, R21, 0x1, -R3 ;  /* 0x000000011515d824 */ /* 0x000fe400078e0a03 */
[----:B------:R-:W-:Y:S01]  /*1780*/  @!P4 IMAD.MOV R20, RZ, RZ, -R20 ;  /* 0x000000ffff14c224 */ /* 0x000fe200078e0a14 */
[C---:B------:R-:W-:Y:S01]  /*1790*/  ISETP.GT.U32.AND P4, PT, R3.reuse, R23, PT ;  /* 0x000000170300720c */ /* 0x040fe20003f84070 */
[----:B------:R-:W-:Y:S02]  /*17a0*/  IMAD.MOV R24, RZ, RZ, -R24 ;  /* 0x000000ffff187224 */ /* 0x000fe400078e0a18 */
[----:B------:R-:W-:Y:S01]  /*17b0*/  @!P3 IMAD.MOV R15, RZ, RZ, -R15 ;  /* 0x000000ffff0fb224 */ /* 0x000fe200078e0a0f */
[----:B------:R-:W-:Y:S01]  /*17c0*/  ISETP.GT.U32.AND P3, PT, R3, R21, PT ;  /* 0x000000150300720c */ /* 0x000fe20003f64070 */
[----:B------:R-:W-:Y:S01]  /*17d0*/  @!P0 IMAD.IADD R19, R19, 0x1, -R3 ;  /* 0x0000000113138824 */ /* 0x000fe200078e0a03 */
[----:B------:R-:W-:Y:S01]  /*17e0*/  ISETP.GE.AND P0, PT, R35, RZ, PT ;  /* 0x000000ff2300720c */ /* 0x000fe20003f06270 */
[----:B------:R-:W-:-:S02]  /*17f0*/  IMAD R24, R3, R24, R26 ;  /* 0x0000001803187224 */ /* 0x000fc400078e021a */
[----:B------:R-:W-:Y:S01]  /*1800*/  @!P6 IMAD.IADD R22, R22, 0x1, -R3 ;  /* 0x000000011616e824 */ /* 0x000fe200078e0a03 */
[----:B------:R-:W-:Y:S01]  /*1810*/  ISETP.GT.U32.AND P5, PT, R3, R19, PT ;  /* 0x000000130300720c */ /* 0x000fe20003fa4070 */
[----:B------:R-:W-:Y:S01]  /*1820*/  IMAD.HI.U32 R26, R7, R30, RZ ;  /* 0x0000001e071a7227 */ /* 0x000fe200078e00ff */
[----:B------:R-:W-:-:S03]  /*1830*/  ISETP.GT.U32.AND P6, PT, R3, R24, PT ;  /* 0x000000180300720c */ /* 0x000fc60003fc4070 */
[--C-:B------:R-:W-:Y:S02]  /*1840*/  @!P4 IMAD.IADD R23, R23, 0x1, -R3.reuse ;  /* 0x000000011717c824 */ /* 0x100fe400078e0a03 */
[----:B------:R-:W-:Y:S01]  /*1850*/  @!P3 IMAD.IADD R21, R21, 0x1, -R3 ;  /* 0x000000011515b824 */ /* 0x000fe200078e0a03 */
[----:B------:R-:W-:Y:S01]  /*1860*/  ISETP.GE.AND P3, PT, R28, RZ, PT ;  /* 0x000000ff1c00720c */ /* 0x000fe20003f66270 */
[----:B------:R-:W-:Y:S01]  /*1870*/  IMAD.MOV R26, RZ, RZ, -R26 ;  /* 0x000000ffff1a7224 */ /* 0x000fe200078e0a1a */
[----:B------:R-:W-:Y:S01]  /*1880*/  IABS R28, R27 ;  /* 0x0000001b001c7213 */ /* 0x000fe20000000000 */
[----:B------:R-:W-:Y:S01]  /*1890*/  @!P2 IMAD.MOV R21, RZ, RZ, -R21 ;  /* 0x000000ffff15a224 */ /* 0x000fe200078e0a15 */
[----:B------:R-:W-:Y:S01]  /*18a0*/  ISETP.GT.U32.AND P4, PT, R3, R23, PT ;  /* 0x000000170300720c */ /* 0x000fe20003f84070 */
[----:B------:R-:W-:Y:S01]  /*18b0*/  @!P5 IMAD.IADD R19, R19, 0x1, -R3 ;  /* 0x000000011313d824 */ /* 0x000fe200078e0a03 */
[----:B------:R-:W-:Y:S01]  /*18c0*/  ISETP.GE.AND P2, PT, R25, RZ, PT ;  /* 0x000000ff1900720c */ /* 0x000fe20003f46270 */
[----:B------:R-:W-:Y:S01]  /*18d0*/  IMAD.HI.U32 R25, R7, R28, RZ ;  /* 0x0000001c07197227 */ /* 0x000fe200078e00ff */
[----:B------:R-:W-:-:S02]  /*18e0*/  ISETP.GE.AND P5, PT, R31, RZ, PT ;  /* 0x000000ff1f00720c */ /* 0x000fc40003fa6270 */
[----:B------:R-:W-:Y:S01]  /*18f0*/  IABS R31, R44 ;  /* 0x0000002c001f7213 */ /* 0x000fe20000000000 */
[----:B------:R-:W-:Y:S02]  /*1900*/  @!P6 IMAD.IADD R24, R24, 0x1, -R3 ;  /* 0x000000011818e824 */ /* 0x000fe400078e0a03 */
[----:B------:R-:W-:Y:S01]  /*1910*/  @!P0 IMAD.MOV R19, RZ, RZ, -R19 ;  /* 0x000000ffff138224 */ /* 0x000fe200078e0a13 */
[----:B------:R-:W-:Y:S01]  /*1920*/  ISETP.GE.AND P0, PT, R27, RZ, PT ;  /* 0x000000ff1b00720c */ /* 0x000fe20003f06270 */
[----:B------:R-:W-:Y:S01]  /*1930*/  IMAD.MOV R25, RZ, RZ, -R25 ;  /* 0x000000ffff197224 */ /* 0x000fe200078e0a19 */
[----:B------:R-:W-:Y:S01]  /*1940*/  ISETP.GT.U32.AND P6, PT, R3, R24, PT ;  /* 0x000000180300720c */ /* 0x000fe20003fc4070 */
[----:B------:R-:W-:-:S04]  /*1950*/  IMAD.HI.U32 R27, R7, R32, RZ ;  /* 0x00000020071b7227 */ /* 0x000fc800078e00ff */
[C---:B------:R-:W-:Y:S02]  /*1960*/  IMAD R25, R3.reuse, R25, R28 ;  /* 0x0000001903197224 */ /* 0x040fe400078e021c */
[----:B------:R-:W-:Y:S02]  /*1970*/  IMAD.MOV R27, RZ, RZ, -R27 ;  /* 0x000000ffff1b7224 */ /* 0x000fe400078e0a1b */
[----:B------:R-:W-:Y:S01]  /*1980*/  IMAD R26, R3, R26, R30 ;  /* 0x0000001a031a7224 */ /* 0x000fe200078e021e */
[----:B------:R-:W-:Y:S01]  /*1990*/  IABS R30, R33 ;  /* 0x00000021001e7213 */ /* 0x000fe20000000000 */
[----:B------:R-:W-:Y:S01]  /*19a0*/  @!P4 IMAD.IADD R23, R23, 0x1, -R3 ;  /* 0x000000011717c824 */ /* 0x000fe200078e0a03 */
[C---:B------:R-:W-:Y:S01]  /*19b0*/  ISETP.GT.U32.AND P4, PT, R3.reuse, R25, PT ;  /* 0x000000190300720c */ /* 0x040fe20003f84070 */
[C---:B------:R-:W-:Y:S01]  /*19c0*/  IMAD R27, R3.reuse, R27, R32 ;  /* 0x0000001b031b7224 */ /* 0x040fe200078e0220 */
[----:B------:R-:W-:Y:S01]  /*19d0*/  IABS R32, R37 ;  /* 0x0000002500207213 */ /* 0x000fe20000000000 */
[----:B------:R-:W-:Y:S01]  /*19e0*/  @!P1 IMAD.MOV R23, RZ, RZ, -R23 ;  /* 0x000000ffff179224 */ /* 0x000fe200078e0a17 */
[C---:B------:R-:W-:Y:S01]  /*19f0*/  ISETP.GT.U32.AND P1, PT, R3.reuse, R26, PT ;  /* 0x0000001a0300720c */ /* 0x040fe20003f24070 */
[----:B------:R-:W-:Y:S01]  /*1a00*/  @!P6 IMAD.IADD R24, R24, 0x1, -R3 ;  /* 0x000000011818e824 */ /* 0x000fe200078e0a03 */
[----:B------:R-:W-:Y:S01]  /*1a10*/  ISETP.GT.U32.AND P6, PT, R3, R27, PT ;  /* 0x0000001b0300720c */ /* 0x000fe20003fc4070 */
[----:B------:R-:W-:Y:S01]  /*1a20*/  @!P5 IMAD.MOV R22, RZ, RZ, -R22 ;  /* 0x000000ffff16d224 */ /* 0x000fe200078e0a16 */
[----:B------:R-:W-:Y:S01]  /*1a30*/  ISETP.GE.AND P5, PT, R29, RZ, PT ;  /* 0x000000ff1d00720c */ /* 0x000fe20003fa6270 */
[----:B------:R-:W-:-:S04]  /*1a40*/  IMAD.HI.U32 R28, R7, R30, RZ ;  /* 0x0000001e071c7227 */ /* 0x000fc800078e00ff */
[----:B------:R-:W-:-:S04]  /*1a50*/  IMAD.HI.U32 R29, R7, R32, RZ ;  /* 0x00000020071d7227 */ /* 0x000fc800078e00ff */
[--C-:B------:R-:W-:Y:S01]  /*1a60*/  @!P4 IMAD.IADD R25, R25, 0x1, -R3.reuse ;  /* 0x000000011919c824 */ /* 0x100fe200078e0a03 */
[----:B------:R-:W-:Y:S01]  /*1a70*/  ISETP.GE.AND P4, PT, R33, RZ, PT ;  /* 0x000000ff2100720c */ /* 0x000fe20003f86270 */
[----:B------:R-:W-:Y:S01]  /*1a80*/  @!P1 IMAD.IADD R26, R26, 0x1, -R3 ;  /* 0x000000011a1a9824 */ /* 0x000fe200078e0a03 */
[----:B------:R-:W-:Y:S01]  /*1a90*/  IABS R33, R39 ;  /* 0x0000002700217213 */ /* 0x000fe20000000000 */
[----:B------:R-:W-:Y:S01]  /*1aa0*/  IMAD.MOV R28, RZ, RZ, -R28 ;  /* 0x000000ffff1c7224 */ /* 0x000fe200078e0a1c */
[----:B------:R-:W-:Y:S01]  /*1ab0*/  ISETP.GT.U32.AND P1, PT, R3, R25, PT ;  /* 0x000000190300720c */ /* 0x000fe20003f24070 */
[----:B------:R-:W-:Y:S02]  /*1ac0*/  IMAD.MOV R29, RZ, RZ, -R29 ;  /* 0x000000ffff1d7224 */ /* 0x000fe400078e0a1d */
[----:B------:R-:W-:Y:S01]  /*1ad0*/  @!P6 IMAD.IADD R27, R27, 0x1, -R3 ;  /* 0x000000011b1be824 */ /* 0x000fe200078e0a03 */
[C---:B------:R-:W-:Y:S01]  /*1ae0*/  ISETP.GT.U32.AND P6, PT, R3.reuse, R26, PT ;  /* 0x0000001a0300720c */ /* 0x040fe20003fc4070 */
[----:B------:R-:W-:-:S02]  /*1af0*/  IMAD R28, R3, R28, R30 ;  /* 0x0000001c031c7224 */ /* 0x000fc400078e021e */
[----:B------:R-:W-:Y:S02]  /*1b00*/  IMAD R29, R3, R29, R32 ;  /* 0x0000001d031d7224 */ /* 0x000fe400078e0220 */
[----:B------:R-:W-:Y:S02]  /*1b10*/  IMAD.MOV.U32 R32, RZ, RZ, R31 ;  /* 0x000000ffff207224 */ /* 0x000fe400078e001f */
[----:B------:R-:W-:-:S04]  /*1b20*/  IMAD.HI.U32 R30, R7, R36, RZ ;  /* 0x00000024071e7227 */ /* 0x000fc800078e00ff */
[----:B------:R-:W-:-:S04]  /*1b30*/  IMAD.HI.U32 R31, R7, R32, RZ ;  /* 0x00000020071f7227 */ /* 0x000fc800078e00ff */
[----:B------:R-:W-:Y:S02]  /*1b40*/  IMAD.MOV R30, RZ, RZ, -R30 ;  /* 0x000000ffff1e7224 */ /* 0x000fe400078e0a1e */
[----:B------:R-:W-:Y:S02]  /*1b50*/  IMAD.MOV R31, RZ, RZ, -R31 ;  /* 0x000000ffff1f7224 */ /* 0x000fe400078e0a1f */
[----:B------:R-:W-:Y:S02]  /*1b60*/  IMAD R30, R3, R30, R36 ;  /* 0x0000001e031e7224 */ /* 0x000fe400078e0224 */
[----:B------:R-:W-:Y:S02]  /*1b70*/  IMAD.MOV.U32 R36, RZ, RZ, R33 ;  /* 0x000000ffff247224 */ /* 0x000fe400078e0021 */
[--C-:B------:R-:W-:Y:S01]  /*1b80*/  @!P1 IMAD.IADD R25, R25, 0x1, -R3.reuse ;  /* 0x0000000119199824 */ /* 0x100fe200078e0a03 */
[C---:B------:R-:W-:Y:S01]  /*1b90*/  ISETP.GT.U32.AND P1, PT, R3.reuse, R28, PT ;  /* 0x0000001c0300720c */ /* 0x040fe20003f24070 */
[----:B------:R-:W-:Y:S01]  /*1ba0*/  @!P6 IMAD.IADD R26, R26, 0x1, -R3 ;  /* 0x000000011a1ae824 */ /* 0x000fe200078e0a03 */
[C---:B------:R-:W-:Y:S01]  /*1bb0*/  ISETP.GT.U32.AND P6, PT, R3.reuse, R29, PT ;  /* 0x0000001d0300720c */ /* 0x040fe20003fc4070 */
[----:B------:R-:W-:-:S02]  /*1bc0*/  IMAD R31, R3, R31, R32 ;  /* 0x0000001f031f7224 */ /* 0x000fc400078e0220 */
[----:B------:R-:W-:Y:S01]  /*1bd0*/  @!P3 IMAD.MOV R24, RZ, RZ, -R24 ;  /* 0x000000ffff18b224 */ /* 0x000fe200078e0a18 */
[----:B------:R-:W-:Y:S01]  /*1be0*/  ISETP.GT.U32.AND P3, PT, R3, R27, PT ;  /* 0x0000001b0300720c */ /* 0x000fe20003f64070 */
[----:B------:R-:W-:-:S04]  /*1bf0*/  IMAD.HI.U32 R32, R7, R36, RZ ;  /* 0x0000002407207227 */ /* 0x000fc800078e00ff */
[----:B------:R-:W-:Y:S02]  /*1c00*/  IMAD.MOV R35, RZ, RZ, -R32 ;  /* 0x000000ffff237224 */ /* 0x000fe400078e0a20 */
[--C-:B------:R-:W-:Y:S01]  /*1c10*/  @!P1 IMAD.IADD R28, R28, 0x1, -R3.reuse ;  /* 0x000000011c1c9824 */ /* 0x100fe200078e0a03 */
[C---:B------:R-:W-:Y:S01]  /*1c20*/  ISETP.GT.U32.AND P1, PT, R3.reuse, R31, PT ;  /* 0x0000001f0300720c */ /* 0x040fe20003f24070 */
[----:B------:R-:W-:Y:S02]  /*1c30*/  IMAD R35, R3, R35, R36 ;  /* 0x0000002303237224 */ /* 0x000fe400078e0224 */
[--C-:B------:R-:W-:Y:S02]  /*1c40*/  @!P6 IMAD.IADD R29, R29, 0x1, -R3.reuse ;  /* 0x000000011d1de824 */ /* 0x100fe400078e0a03 */
[----:B------:R-:W-:Y:S01]  /*1c50*/  @!P3 IMAD.IADD R27, R27, 0x1, -R3 ;  /* 0x000000011b1bb824 */ /* 0x000fe200078e0a03 */
[----:B------:R-:W-:Y:S01]  /*1c60*/  ISETP.GT.U32.AND P6, PT, R3, R35, PT ;  /* 0x000000230300720c */ /* 0x000fe20003fc4070 */
[----:B------:R-:W-:Y:S01]  /*1c70*/  IMAD.HI.U32 R32, R7, R38, RZ ;  /* 0x0000002607207227 */ /* 0x000fe200078e00ff */
[----:B------:R-:W-:-:S03]  /*1c80*/  ISETP.GT.U32.AND P3, PT, R3, R30, PT ;  /* 0x0000001e0300720c */ /* 0x000fc60003f64070 */
[----:B------:R-:W-:Y:S02]  /*1c90*/  IMAD.MOV R32, RZ, RZ, -R32 ;  /* 0x000000ffff207224 */ /* 0x000fe400078e0a20 */
[----:B------:R-:W-:Y:S01]  /*1ca0*/  @!P1 IMAD.IADD R31, R31, 0x1, -R3 ;  /* 0x000000011f1f9824 */ /* 0x000fe200078e0a03 */
[C---:B------:R-:W-:Y:S01]  /*1cb0*/  ISETP.GT.U32.AND P1, PT, R3.reuse, R28, PT ;  /* 0x0000001c0300720c */ /* 0x040fe20003f24070 */
[----:B------:R-:W-:Y:S02]  /*1cc0*/  IMAD R36, R3, R32, R38 ;  /* 0x0000002003247224 */ /* 0x000fe400078e0226 */
[----:B------:R-:W-:-:S04]  /*1cd0*/  IMAD.HI.U32 R32, R7, R42, RZ ;  /* 0x0000002a07207227 */ /* 0x000fc800078e00ff */
[--C-:B------:R-:W-:Y:S02]  /*1ce0*/  @!P6 IMAD.IADD R35, R35, 0x1, -R3.reuse ;  /* 0x000000012323e824 */ /* 0x100fe400078e0a03 */
[----:B------:R-:W-:Y:S01]  /*1cf0*/  @!P3 IMAD.IADD R30, R30, 0x1, -R3 ;  /* 0x000000011e1eb824 */ /* 0x000fe200078e0a03 */
[----:B------:R-:W-:Y:S01]  /*1d00*/  ISETP.GE.AND P3, PT, R37, RZ, PT ;  /* 0x000000ff2500720c */ /* 0x000fe20003f66270 */
[----:B------:R-:W-:Y:S01]  /*1d10*/  @!P2 IMAD.MOV R26, RZ, RZ, -R26 ;  /* 0x000000ffff1aa224 */ /* 0x000fe200078e0a1a */
[----:B------:R-:W-:Y:S01]  /*1d20*/  ISETP.GT.U32.AND P6, PT, R3, R35, PT ;  /* 0x000000230300720c */ /* 0x000fe20003fc4070 */
[----:B------:R-:W-:Y:S01]  /*1d30*/  IMAD.HI.U32 R33, R7, R40, RZ ;  /* 0x0000002807217227 */ /* 0x000fe200078e00ff */
[----:B------:R-:W-:-:S03]  /*1d40*/  ISETP.GT.U32.AND P2, PT, R3, R30, PT ;  /* 0x0000001e0300720c */ /* 0x000fc60003f44070 */
[----:B------:R-:W-:Y:S01]  /*1d50*/  @!P0 IMAD.MOV R25, RZ, RZ, -R25 ;  /* 0x000000ffff198224 */ /* 0x000fe200078e0a19 */
[C---:B------:R-:W-:Y:S01]  /*1d60*/  ISETP.GT.U32.AND P0, PT, R3.reuse, R29, PT ;  /* 0x0000001d0300720c */ /* 0x040fe20003f04070 */
[----:B------:R-:W-:Y:S02]  /*1d70*/  IMAD.MOV R32, RZ, RZ, -R32 ;  /* 0x000000ffff207224 */ /* 0x000fe400078e0a20 */
[----:B------:R-:W-:Y:S02]  /*1d80*/  IMAD.MOV R33, RZ, RZ, -R33 ;  /* 0x000000ffff217224 */ /* 0x000fe400078e0a21 */
[----:B------:R-:W-:Y:S01]  /*1d90*/  @!P1 IMAD.IADD R28, R28, 0x1, -R3 ;  /* 0x000000011c1c9824 */ /* 0x000fe200078e0a03 */
[C---:B------:R-:W-:Y:S01]  /*1da0*/  ISETP.GT.U32.AND P1, PT, R3.reuse, R36, PT ;  /* 0x000000240300720c */ /* 0x040fe20003f24070 */
[----:B------:R-:W-:Y:S01]  /*1db0*/  @!P5 IMAD.MOV R27, RZ, RZ, -R27 ;  /* 0x000000ffff1bd224 */ /* 0x000fe200078e0a1b */
[C---:B------:R-:W-:Y:S01]  /*1dc0*/  ISETP.GT.U32.AND P5, PT, R3.reuse, R31, PT ;  /* 0x0000001f0300720c */ /* 0x040fe20003fa4070 */
[C---:B------:R-:W-:Y:S01]  /*1dd0*/  IMAD R38, R3.reuse, R32, R42 ;  /* 0x0000002003267224 */ /* 0x040fe200078e022a */
[----:B------:R-:W-:Y:S01]  /*1de0*/  IABS R42, R50 ;  /* 0x00000032002a7213 */ /* 0x000fe20000000000 */
[----:B------:R-:W-:Y:S01]  /*1df0*/  IMAD R37, R3, R33, R40 ;  /* 0x0000002103257224 */ /* 0x000fe200078e0228 */
[----:B------:R-:W-:Y:S01]  /*1e00*/  IABS R40, R43 ;  /* 0x0000002b00287213 */ /* 0x000fe20000000000 */
[--C-:B------:R-:W-:Y:S01]  /*1e10*/  @!P6 IMAD.IADD R35, R35, 0x1, -R3.reuse ;  /* 0x000000012323e824 */ /* 0x100fe200078e0a03 */
[C---:B------:R-:W-:Y:S01]  /*1e20*/  ISETP.GT.U32.AND P6, PT, R3.reuse, R38, PT ;  /* 0x000000260300720c */ /* 0x040fe20003fc4070 */
[--C-:B------:R-:W-:Y:S01]  /*1e30*/  @!P2 IMAD.IADD R30, R30, 0x1, -R3.reuse ;  /* 0x000000011e1ea824 */ /* 0x100fe200078e0a03 */
[----:B------:R-:W-:Y:S01]  /*1e40*/  ISETP.GT.U32.AND P2, PT, R3, R37, PT ;  /* 0x000000250300720c */ /* 0x000fe20003f44070 */
[----:B------:R-:W-:Y:S01]  /*1e50*/  @!P0 IMAD.IADD R29, R29, 0x1, -R3 ;  /* 0x000000011d1d8824 */ /* 0x000fe200078e0a03 */
[----:B------:R-:W-:Y:S01]  /*1e60*/  ISETP.GE.AND P0, PT, R76, RZ, PT ;  /* 0x000000ff4c00720c */ /* 0x000fe20003f06270 */
[----:B------:R-:W-:Y:S01]  /*1e70*/  IMAD.HI.U32 R32, R7, R40, RZ ;  /* 0x0000002807207227 */ /* 0x000fe200078e00ff */
[----:B------:R-:W-:-:S03]  /*1e80*/  IABS R33, R46 ;  /* 0x0000002e00217213 */ /* 0x000fc60000000000 */
[--C-:B------:R-:W-:Y:S01]  /*1e90*/  @!P1 IMAD.IADD R36, R36, 0x1, -R3.reuse ;  /* 0x0000000124249824 */ /* 0x100fe200078e0a03 */
[----:B------:R-:W-:Y:S01]  /*1ea0*/  ISETP.GE.AND P1, PT, R39, RZ, PT ;  /* 0x000000ff2700720c */ /* 0x000fe20003f26270 */
[--C-:B------:R-:W-:Y:S01]  /*1eb0*/  @!P5 IMAD.IADD R31, R31, 0x1, -R3.reuse ;  /* 0x000000011f1fd824 */ /* 0x100fe200078e0a03 */
[----:B------:R-:W-:Y:S01]  /*1ec0*/  ISETP.GE.AND P5, PT, R44, RZ, PT ;  /* 0x000000ff2c00720c */ /* 0x000fe20003fa6270 */
[----:B------:R-:W-:Y:S01]  /*1ed0*/  IMAD.MOV R39, RZ, RZ, -R32 ;  /* 0x000000ffff277224 */ /* 0x000fe200078e0a20 */
[----:B------:R-:W-:Y:S01]  /*1ee0*/  IABS R44, R41 ;  /* 0x00000029002c7213 */ /* 0x000fe20000000000 */
[----:B------:R-:W-:Y:S01]  /*1ef0*/  @!P6 IMAD.IADD R38, R38, 0x1, -R3 ;  /* 0x000000012626e824 */ /* 0x000fe200078e0a03 */
[C---:B------:R-:W-:Y:S01]  /*1f00*/  ISETP.GT.U32.AND P6, PT, R3.reuse, R36, PT ;  /* 0x000000240300720c */ /* 0x040fe20003fc4070 */
[----:B------:R-:W-:Y:S02]  /*1f10*/  IMAD R39, R3, R39, R40 ;  /* 0x0000002703277224 */ /* 0x000fe400078e0228 */
[----:B------:R-:W-:-:S04]  /*1f20*/  IMAD.HI.U32 R32, R7, R42, RZ ;  /* 0x0000002a07207227 */ /* 0x000fc800078e00ff */
[----:B------:R-:W-:Y:S01]  /*1f30*/  @!P2 IMAD.IADD R37, R37, 0x1, -R3 ;  /* 0x000000012525a824 */ /* 0x000fe200078e0a03 */
[----:B------:R-:W-:Y:S01]  /*1f40*/  ISETP.GE.AND P2, PT, R74, RZ, PT ;  /* 0x000000ff4a00720c */ /* 0x000fe20003f46270 */
[----:B------:R-:W-:Y:S01]  /*1f50*/  @!P0 IMAD.MOV R30, RZ, RZ, -R30 ;  /* 0x000000ffff1e8224 */ /* 0x000fe200078e0a1e */
[C---:B------:R-:W-:Y:S01]  /*1f60*/  ISETP.GT.U32.AND P0, PT, R3.reuse, R39, PT ;  /* 0x000000270300720c */ /* 0x040fe20003f04070 */
[----:B------:R-:W-:Y:S02]  /*1f70*/  IMAD.MOV R32, RZ, RZ, -R32 ;  /* 0x000000ffff207224 */ /* 0x000fe400078e0a20 */
[----:B------:R-:W-:Y:S01]  /*1f80*/  @!P4 IMAD.MOV R28, RZ, RZ, -R28 ;  /* 0x000000ffff1cc224 */ /* 0x000fe200078e0a1c */
[C---:B------:R-:W-:Y:S01]  /*1f90*/  ISETP.GT.U32.AND P4, PT, R3.reuse, R37, PT ;  /* 0x000000250300720c */ /* 0x040fe20003f84070 */
[----:B------:R-:W-:Y:S01]  /*1fa0*/  @!P5 IMAD.MOV R31, RZ, RZ, -R31 ;  /* 0x000000ffff1fd224 */ /* 0x000fe200078e0a1f */
[----:B------:R-:W-:Y:S01]  /*1fb0*/  ISETP.GE.AND P5, PT, R72, RZ, PT ;  /* 0x000000ff4800720c */ /* 0x000fe20003fa6270 */
[----:B------:R-:W-:Y:S01]  /*1fc0*/  IMAD R40, R3, R32, R42 ;  /* 0x0000002003287224 */ /* 0x000fe200078e022a */
[----:B------:R-:W-:Y:S01]  /*1fd0*/  IABS R42, R48 ;  /* 0x00000030002a7213 */ /* 0x000fe20000000000 */
[----:B------:R-:W-:-:S04]  /*1fe0*/  IMAD.HI.U32 R32, R7, R44, RZ ;  /* 0x0000002c07207227 */ /* 0x000fc800078e00ff */
[--C-:B------:R-:W-:Y:S01]  /*1ff0*/  @!P6 IMAD.IADD R36, R36, 0x1, -R3.reuse ;  /* 0x000000012424e824 */ /* 0x100fe200078e0a03 */
[----:B------:R-:W-:Y:S01]  /*2000*/  ISETP.GT.U32.AND P6, PT, R3, R40, PT ;  /* 0x000000280300720c */ /* 0x000fe20003fc4070 */
[----:B------:R-:W-:Y:S02]  /*2010*/  IMAD.MOV R32, RZ, RZ, -R32 ;  /* 0x000000ffff207224 */ /* 0x000fe400078e0a20 */
[--C-:B------:R-:W-:Y:S01]  /*2020*/  @!P0 IMAD.IADD R39, R39, 0x1, -R3.reuse ;  /* 0x0000000127278824 */ /* 0x100fe200078e0a03 */
[----:B------:R-:W-:Y:S01]  /*2030*/  ISETP.GE.AND P0, PT, R41, RZ, PT ;  /* 0x000000ff2900720c */ /* 0x000fe20003f06270 */
[----:B------:R-:W-:Y:S01]  /*2040*/  @!P4 IMAD.IADD R37, R37, 0x1, -R3 ;  /* 0x000000012525c824 */ /* 0x000fe200078e0a03 */
[----:B------:R-:W-:Y:S01]  /*2050*/  ISETP.GE.AND P4, PT, R43, RZ, PT ;  /* 0x000000ff2b00720c */ /* 0x000fe20003f86270 */
[C---:B------:R-:W-:Y:S02]  /*2060*/  IMAD R41, R3.reuse, R32, R44 ;  /* 0x0000002003297224 */ /* 0x040fe400078e022c */
[----:B------:R-:W-:Y:S01]  /*2070*/  @!P3 IMAD.MOV R29, RZ, RZ, -R29 ;  /* 0x000000ffff1db224 */ /* 0x000fe200078e0a1d */
[C---:B------:R-:W-:Y:S01]  /*2080*/  ISETP.GT.U32.AND P3, PT, R3.reuse, R38, PT ;  /* 0x000000260300720c */ /* 0x040fe20003f64070 */
[----:B------:R-:W-:Y:S01]  /*2090*/  @!P5 IMAD.MOV R37, RZ, RZ, -R37 ;  /* 0x000000ffff25d224 */ /* 0x000fe200078e0a25 */
[----:B------:R-:W-:Y:S01]  /*20a0*/  ISETP.GT.U32.AND P5, PT, R3, R41, PT ;  /* 0x000000290300720c */ /* 0x000fe20003fa4070 */
[----:B------:R-:W-:-:S02]  /*20b0*/  @!P6 IMAD.IADD R40, R40, 0x1, -R3 ;  /* 0x000000012828e824 */ /* 0x000fc400078e0a03 */
[----:B------:R-:W-:Y:S01]  /*20c0*/  @!P2 IMAD.MOV R36, RZ, RZ, -R36 ;  /* 0x000000ffff24a224 */ /* 0x000fe200078e0a24 */
[----:B------:R-:W-:Y:S01]  /*20d0*/  ISETP.GT.U32.AND P2, PT, R3, R39, PT ;  /* 0x000000270300720c */ /* 0x000fe20003f44070 */
[----:B------:R-:W-:Y:S01]  /*20e0*/  IMAD.HI.U32 R32, R7, R42, RZ ;  /* 0x0000002a07207227 */ /* 0x000fe200078e00ff */
[----:B------:R-:W-:-:S03]  /*20f0*/  ISETP.GT.U32.AND P6, PT, R3, R40, PT ;  /* 0x000000280300720c */ /* 0x000fc60003fc4070 */
[----:B------:R-:W-:Y:S01]  /*2100*/  IMAD.MOV.U32 R44, RZ, RZ, R33 ;  /* 0x000000ffff2c7224 */ /* 0x000fe200078e0021 */
[----:B------:R-:W-:Y:S01]  /*2110*/  IABS R33, R45 ;  /* 0x0000002d00217213 */ /* 0x000fe20000000000 */
[----:B------:R-:W-:Y:S02]  /*2120*/  IMAD.MOV R43, RZ, RZ, -R32 ;  /* 0x000000ffff2b7224 */ /* 0x000fe400078e0a20 */
[----:B------:R-:W-:Y:S01]  /*2130*/  @!P3 IMAD.IADD R38, R38, 0x1, -R3 ;  /* 0x000000012626b824 */ /* 0x000fe200078e0a03 */
[----:B------:R-:W-:Y:S01]  /*2140*/  ISETP.GE.AND P3, PT, R50, RZ, PT ;  /* 0x000000ff3200720c */ /* 0x000fe20003f66270 */
[----:B------:R-:W-:Y:S01]  /*2150*/  IMAD.HI.U32 R32, R7, R44, RZ ;  /* 0x0000002c07207227 */ /* 0x000fe200078e00ff */
[----:B------:R-:W-:-:S03]  /*2160*/  IABS R50, R52 ;  /* 0x0000003400327213 */ /* 0x000fc60000000000 */
[----:B------:R-:W-:Y:S02]  /*2170*/  IMAD R43, R3, R43, R42 ;  /* 0x0000002b032b7224 */ /* 0x000fe400078e022a */
[----:B------:R-:W-:Y:S02]  /*2180*/  @!P5 IMAD.IADD R41, R41, 0x1, -R3 ;  /* 0x000000012929d824 */ /* 0x000fe400078e0a03 */
[----:B------:R-:W-:Y:S02]  /*2190*/  IMAD.MOV.U32 R42, RZ, RZ, R33 ;  /* 0x000000ffff2a7224 */ /* 0x000fe400078e0021 */
[----:B------:R-:W-:Y:S01]  /*21a0*/  IMAD.MOV R33, RZ, RZ, -R32 ;  /* 0x000000ffff217224 */ /* 0x000fe200078e0a20 */
[----:B------:R-:W-:Y:S01]  /*21b0*/  ISETP.GT.U32.AND P5, PT, R3, R41, PT ;  /* 0x000000290300720c */ /* 0x000fe20003fa4070 */
[----:B------:R-:W-:Y:S01]  /*21c0*/  @!P2 IMAD.IADD R39, R39, 0x1, -R3 ;  /* 0x000000012727a824 */ /* 0x000fe200078e0a03 */
[----:B------:R-:W-:Y:S01]  /*21d0*/  ISETP.GE.AND P2, PT, R46, RZ, PT ;  /* 0x000000ff2e00720c */ /* 0x000fe20003f46270 */
[----:B------:R-:W-:Y:S01]  /*21e0*/  IMAD.HI.U32 R32, R7, R42, RZ ;  /* 0x0000002a07207227 */ /* 0x000fe200078e00ff */
[----:B------:R-:W-:-:S03]  /*21f0*/  IABS R46, R58 ;  /* 0x0000003a002e7213 */ /* 0x000fc60000000000 */
[C---:B------:R-:W-:Y:S02]  /*2200*/  IMAD R44, R3.reuse, R33, R44 ;  /* 0x00000021032c7224 */ /* 0x040fe400078e022c */
[----:B------:R-:W-:Y:S01]  /*2210*/  @!P6 IMAD.IADD R40, R40, 0x1, -R3 ;  /* 0x000000012828e824 */ /* 0x000fe200078e0a03 */
[C---:B------:R-:W-:Y:S01]  /*2220*/  ISETP.GT.U32.AND P6, PT, R3.reuse, R43, PT ;  /* 0x0000002b0300720c */ /* 0x040fe20003fc4070 */
[----:B------:R-:W-:Y:S02]  /*2230*/  IMAD.MOV R32, RZ, RZ, -R32 ;  /* 0x000000ffff207224 */ /* 0x000fe400078e0a20 */
[----:B------:R-:W-:Y:S01]  /*2240*/  @!P4 IMAD.MOV R39, RZ, RZ, -R39 ;  /* 0x000000ffff27c224 */ /* 0x000fe200078e0a27 */
[----:B------:R-:W-:Y:S01]  /*2250*/  ISETP.GT.U32.AND P4, PT, R3, R44, PT ;  /* 0x0000002c0300720c */ /* 0x000fe20003f84070 */
[----:B------:R-:W-:Y:S01]  /*2260*/  @!P3 IMAD.MOV R40, RZ, RZ, -R40 ;  /* 0x000000ffff28b224 */ /* 0x000fe200078e0a28 */
[----:B------:R-:W-:Y:S01]  /*2270*/  ISETP.GE.AND P3, PT, R45, RZ, PT ;  /* 0x000000ff2d00720c */ /* 0x000fe20003f66270 */
[----:B------:R-:W-:Y:S01]  /*2280*/  @!P1 IMAD.MOV R35, RZ, RZ, -R35 ;  /* 0x000000ffff239224 */ /* 0x000fe200078e0a23 */
[----:B------:R-:W-:Y:S01]  /*2290*/  ISETP.GE.AND P1, PT, R60, RZ, PT ;  /* 0x000000ff3c00720c */ /* 0x000fe20003f26270 */
[----:B------:R-:W-:Y:S01]  /*22a0*/  IMAD R45, R3, R32, R42 ;  /* 0x00000020032d7224 */ /* 0x000fe200078e022a */
[----:B------:R-:W-:Y:S01]  /*22b0*/  IABS R60, R68 ;  /* 0x00000044003c7213 */ /* 0x000fe20000000000 */
[----:B------:R-:W-:-:S02]  /*22c0*/  @!P5 IMAD.IADD R41, R41, 0x1, -R3 ;  /* 0x000000012929d824 */ /* 0x000fc400078e0a03 */
[----:B------:R-:W-:Y:S01]  /*22d0*/  @!P6 IMAD.IADD R43, R43, 0x1, -R3 ;  /* 0x000000012b2be824 */ /* 0x000fe200078e0a03 */
[----:B------:R-:W-:Y:S01]  /*22e0*/  ISETP.GT.U32.AND P5, PT, R3, R45, PT ;  /* 0x0000002d0300720c */ /* 0x000fe20003fa4070 */
[----:B------:R-:W-:-:S03]  /*22f0*/  IMAD.HI.U32 R32, R7, R46, RZ ;  /* 0x0000002e07207227 */ /* 0x000fc600078e00ff */
[----:B------:R-:W-:Y:S01]  /*2300*/  ISETP.GT.U32.AND P6, PT, R3, R43, PT ;  /* 0x0000002b0300720c */ /* 0x000fe20003fc4070 */
[----:B------:R-:W-:Y:S02]  /*2310*/  @!P4 IMAD.IADD R44, R44, 0x1, -R3 ;  /* 0x000000012c2cc824 */ /* 0x000fe400078e0a03 */
[----:B------:R-:W-:Y:S01]  /*2320*/  @!P1 IMAD.MOV R38, RZ, RZ, -R38 ;  /* 0x000000ffff269224 */ /* 0x000fe200078e0a26 */
[----:B------:R-:W-:Y:S01]  /*2330*/  ISETP.GE.AND P1, PT, R48, RZ, PT ;  /* 0x000000ff3000720c */ /* 0x000fe20003f26270 */
[----:B------:R-:W-:Y:S01]  /*2340*/  IMAD.MOV R32, RZ, RZ, -R32 ;  /* 0x000000ffff207224 */ /* 0x000fe200078e0a20 */
[----:B------:R-:W-:Y:S01]  /*2350*/  IABS R48, R47 ;  /* 0x0000002f00307213 */ /* 0x000fe20000000000 */
[----:B------:R-:W-:Y:S01]  /*2360*/  IMAD.HI.U32 R42, R7, R50, RZ ;  /* 0x00000032072a7227 */ /* 0x000fe200078e00ff */
[----:B------:R-:W-:-:S03]  /*2370*/  ISETP.GT.U32.AND P4, PT, R3, R44, PT ;  /* 0x0000002c0300720c */ /* 0x000fc60003f84070 */
[----:B------:R-:W-:Y:S02]  /*2380*/  @!P5 IMAD.IADD R45, R45, 0x1, -R3 ;  /* 0x000000012d2dd824 */ /* 0x000fe400078e0a03 */
[----:B------:R-:W-:-:S03]  /*2390*/  IMAD.HI.U32 R33, R7, R48, RZ ;  /* 0x0000003007217227 */ /* 0x000fc600078e00ff */
[C---:B------:R-:W-:Y:S01]  /*23a0*/  ISETP.GT.U32.AND P5, PT, R3.reuse, R45, PT ;  /* 0x0000002d0300720c */ /* 0x040fe20003fa4070 */
[----:B------:R-:W-:Y:S02]  /*23b0*/  IMAD.MOV R33, RZ, RZ, -R33 ;  /* 0x000000ffff217224 */ /* 0x000fe400078e0a21 */
[----:B------:R-:W-:Y:S02]  /*23c0*/  IMAD R46, R3, R32, R46 ;  /* 0x00000020032e7224 */ /* 0x000fe400078e022e */
[--C-:B------:R-:W-:Y:S01]  /*23d0*/  @!P6 IMAD.IADD R43, R43, 0x1, -R3.reuse ;  /* 0x000000012b2be824 */ /* 0x100fe200078e0a03 */
[----:B------:R-:W-:Y:S01]  /*23e0*/  ISETP.GE.AND P6, PT, R47, RZ, PT ;  /* 0x000000ff2f00720c */ /* 0x000fe20003fc6270 */
[----:B------:R-:W-:Y:S02]  /*23f0*/  IMAD.MOV R42, RZ, RZ, -R42 ;  /* 0x000000ffff2a7224 */ /* 0x000fe400078e0a2a */
[----:B------:R-:W-:Y:S01]  /*2400*/  @!P4 IMAD.IADD R44, R44, 0x1, -R3 ;  /* 0x000000012c2cc824 */ /* 0x000fe200078e0a03 */
[C---:B------:R-:W-:Y:S01]  /*2410*/  ISETP.GT.U32.AND P4, PT, R3.reuse, R46, PT ;  /* 0x0000002e0300720c */ /* 0x040fe20003f84070 */
[C---:B------:R-:W-:Y:S01]  /*2420*/  IMAD R47, R3.reuse, R33, R48 ;  /* 0x00000021032f7224 */ /* 0x040fe200078e0230 */
[----:B------:R-:W-:Y:S01]  /*2430*/  IABS R48, R56 ;  /* 0x0000003800307213 */ /* 0x000fe20000000000 */
[----:B------:R-:W-:-:S02]  /*2440*/  IMAD R32, R3, R42, R50 ;  /* 0x0000002a03207224 */ /* 0x000fc400078e0232 */
[----:B------:R-:W-:Y:S01]  /*2450*/  @!P1 IMAD.MOV R43, RZ, RZ, -R43 ;  /* 0x000000ffff2b9224 */ /* 0x000fe200078e0a2b */
[----:B------:R-:W-:Y:S01]  /*2460*/  ISETP.GT.U32.AND P1, PT, R3, R47, PT ;  /* 0x0000002f0300720c */ /* 0x000fe20003f24070 */
[----:B------:R-:W-:Y:S01]  /*2470*/  @!P5 IMAD.IADD R45, R45, 0x1, -R3 ;  /* 0x000000012d2dd824 */ /* 0x000fe200078e0a03 */
[----:B------:R-:W-:Y:S01]  /*2480*/  ISETP.GT.U32.AND P5, PT, R3, R32, PT ;  /* 0x000000200300720c */ /* 0x000fe20003fa4070 */
[----:B------:R-:W-:Y:S01]  /*2490*/  @!P2 IMAD.MOV R44, RZ, RZ, -R44 ;  /* 0x000000ffff2ca224 */ /* 0x000fe200078e0a2c */
[----:B------:R-:W-:Y:S01]  /*24a0*/  ISETP.GE.AND P2, PT, R52, RZ, PT ;  /* 0x000000ff3400720c */ /* 0x000fe20003f46270 */
[----:B------:R-:W-:Y:S01]  /*24b0*/  IMAD.HI.U32 R33, R7, R48, RZ ;  /* 0x0000003007217227 */ /* 0x000fe200078e00ff */
[----:B------:R-:W-:-:S03]  /*24c0*/  IABS R52, R62 ;  /* 0x0000003e00347213 */ /* 0x000fc60000000000 */
[----:B------:R-:W-:Y:S01]  /*24d0*/  @!P4 IMAD.IADD R46, R46, 0x1, -R3 ;  /* 0x000000012e2ec824 */ /* 0x000fe200078e0a03 */
[----:B------:R-:W-:Y:S01]  /*24e0*/  ISETP.GE.AND P4, PT, R56, RZ, PT ;  /* 0x000000ff3800720c */ /* 0x000fe20003f86270 */
[----:B------:R-:W-:Y:S01]  /*24f0*/  IMAD.HI.U32 R42, R7, R52, RZ ;  /* 0x00000034072a7227 */ /* 0x000fe200078e00ff */
[----:B------:R-:W-:-:S03]  /*2500*/  IABS R56, R70 ;  /* 0x0000004600387213 */ /* 0x000fc60000000000 */
[--C-:B------:R-:W-:Y:S01]  /*2510*/  @!P1 IMAD.IADD R47, R47, 0x1, -R3.reuse ;  /* 0x000000012f2f9824 */ /* 0x100fe200078e0a03 */
[C---:B------:R-:W-:Y:S01]  /*2520*/  ISETP.GT.U32.AND P1, PT, R3.reuse, R46, PT ;  /* 0x0000002e0300720c */ /* 0x040fe20003f24070 */
[----:B------:R-:W-:Y:S02]  /*2530*/  @!P5 IMAD.IADD R32, R32, 0x1, -R3 ;  /* 0x000000012020d824 */ /* 0x000fe400078e0a03 */
[----:B------:R-:W-:Y:S01]  /*2540*/  IMAD.MOV R33, RZ, RZ, -R33 ;  /* 0x000000ffff217224 */ /* 0x000fe200078e0a21 */
[C---:B------:R-:W-:Y:S01]  /*2550*/  ISETP.GT.U32.AND P5, PT, R3.reuse, R47, PT ;  /* 0x0000002f0300720c */ /* 0x040fe20003fa4070 */
[----:B------:R-:W-:Y:S02]  /*2560*/  IMAD.MOV R50, RZ, RZ, -R42 ;  /* 0x000000ffff327224 */ /* 0x000fe400078e0a2a */
[C---:B------:R-:W-:Y:S01]  /*2570*/  IMAD R42, R3.reuse, R33, R48 ;  /* 0x00000021032a7224 */ /* 0x040fe200078e0230 */
[----:B------:R-:W-:Y:S01]  /*2580*/  IABS R48, R64 ;  /* 0x0000004000307213 */ /* 0x000fe20000000000 */
[----:B------:R-:W-:-:S02]  /*2590*/  IMAD R52, R3, R50, R52 ;  /* 0x0000003203347224 */ /* 0x000fc400078e0234 */
[----:B------:R-:W-:Y:S01]  /*25a0*/  @!P3 IMAD.MOV R45, RZ, RZ, -R45 ;  /* 0x000000ffff2db224 */ /* 0x000fe200078e0a2d */
[C---:B------:R-:W-:Y:S01]  /*25b0*/  ISETP.GT.U32.AND P3, PT, R3.reuse, R32, PT ;  /* 0x000000200300720c */ /* 0x040fe20003f64070 */
[----:B------:R-:W-:Y:S01]  /*25c0*/  @!P1 IMAD.IADD R46, R46, 0x1, -R3 ;  /* 0x000000012e2e9824 */ /* 0x000fe200078e0a03 */
[----:B------:R-:W-:Y:S01]  /*25d0*/  ISETP.GT.U32.AND P1, PT, R3, R42, PT ;  /* 0x0000002a0300720c */ /* 0x000fe20003f24070 */
[----:B------:R-:W-:-:S04]  /*25e0*/  IMAD.HI.U32 R33, R7, R56, RZ ;  /* 0x0000003807217227 */ /* 0x000fc800078e00ff */
[----:B------:R-:W-:Y:S01]  /*25f0*/  @!P5 IMAD.IADD R47, R47, 0x1, -R3 ;  /* 0x000000012f2fd824 */ /* 0x000fe200078e0a03 */
[C---:B------:R-:W-:Y:S01]  /*2600*/  ISETP.GT.U32.AND P5, PT, R3.reuse, R52, PT ;  /* 0x000000340300720c */ /* 0x040fe20003fa4070 */
[----:B------:R-:W-:Y:S01]  /*2610*/  @!P0 IMAD.MOV R41, RZ, RZ, -R41 ;  /* 0x000000ffff298224 */ /* 0x000fe200078e0a29 */
[----:B------:R-:W-:Y:S01]  /*2620*/  ISETP.GE.AND P0, PT, R58, RZ, PT ;  /* 0x000000ff3a00720c */ /* 0x000fe20003f06270 */
[----:B------:R-:W-:Y:S01]  /*2630*/  IMAD.MOV R33, RZ, RZ, -R33 ;  /* 0x000000ffff217224 */ /* 0x000fe200078e0a21 */
[----:B------:R-:W-:Y:S01]  /*2640*/  IABS R58, R66 ;  /* 0x00000042003a7213 */ /* 0x000fe20000000000 */
[--C-:B------:R-:W-:Y:S01]  /*2650*/  @!P3 IMAD.IADD R32, R32, 0x1, -R3.reuse ;  /* 0x000000012020b824 */ /* 0x100fe200078e0a03 */
[----:B------:R-:W-:Y:S01]  /*2660*/  ISETP.GE.AND P3, PT, R62, RZ, PT ;  /* 0x000000ff3e00720c */ /* 0x000fe20003f66270 */
[----:B------:R-:W-:Y:S02]  /*2670*/  @!P1 IMAD.IADD R42, R42, 0x1, -R3 ;  /* 0x000000012a2a9824 */ /* 0x000fe400078e0a03 */
[----:B------:R-:W-:-:S02]  /*2680*/  IMAD R56, R3, R33, R56 ;  /* 0x0000002103387224 */ /* 0x000fc400078e0238 */
[----:B------:R-:W-:Y:S02]  /*2690*/  IMAD.MOV.U32 R62, RZ, RZ, R48 ;  /* 0x000000ffff3e7224 */ /* 0x000fe400078e0030 */
[----:B------:R-:W-:Y:S01]  /*26a0*/  @!P5 IMAD.IADD R52, R52, 0x1, -R3 ;  /* 0x000000013434d824 */ /* 0x000fe200078e0a03 */
[----:B------:R-:W-:Y:S01]  /*26b0*/  ISETP.GT.U32.AND P5, PT, R3, R42, PT ;  /* 0x0000002a0300720c */ /* 0x000fe20003fa4070 */
[----:B------:R-:W-:Y:S01]  /*26c0*/  IMAD.HI.U32 R33, R7, R58, RZ ;  /* 0x0000003a07217227 */ /* 0x000fe200078e00ff */
[----:B------:R-:W-:-:S03]  /*26d0*/  ISETP.GT.U32.AND P1, PT, R3, R56, PT ;  /* 0x000000380300720c */ /* 0x000fc60003f24070 */
[----:B------:R-:W-:-:S04]  /*26e0*/  IMAD.HI.U32 R48, R7, R60, RZ ;  /* 0x0000003c07307227 */ /* 0x000fc800078e00ff */
[----:B------:R-:W-:Y:S01]  /*26f0*/  @!P6 IMAD.MOV R47, RZ, RZ, -R47 ;  /* 0x000000ffff2fe224 */ /* 0x000fe200078e0a2f */
[----:B------:R-:W-:Y:S01]  /*2700*/  ISETP.GT.U32.AND P6, PT, R3, R52, PT ;  /* 0x000000340300720c */ /* 0x000fe20003fc4070 */
[----:B------:R-:W-:Y:S02]  /*2710*/  IMAD.MOV R50, RZ, RZ, -R33 ;  /* 0x000000ffff327224 */ /* 0x000fe400078e0a21 */
[----:B------:R-:W-:Y:S02]  /*2720*/  IMAD.MOV R48, RZ, RZ, -R48 ;  /* 0x000000ffff307224 */ /* 0x000fe400078e0a30 */
[----:B------:R-:W-:-:S04]  /*2730*/  IMAD.HI.U32 R33, R7, R62, RZ ;  /* 0x0000003e07217227 */ /* 0x000fc800078e00ff */
[C---:B------:R-:W-:Y:S02]  /*2740*/  IMAD R60, R3.reuse, R48, R60 ;  /* 0x00000030033c7224 */ /* 0x040fe400078e023c */
[C---:B------:R-:W-:Y:S02]  /*2750*/  IMAD R58, R3.reuse, R50, R58 ;  /* 0x00000032033a7224 */ /* 0x040fe400078e023a */
[----:B------:R-:W-:Y:S02]  /*2760*/  IMAD.MOV R33, RZ, RZ, -R33 ;  /* 0x000000ffff217224 */ /* 0x000fe400078e0a21 */
[----:B------:R-:W-:Y:S02]  /*2770*/  IMAD.MOV.U32 R48, RZ, RZ, R32 ;  /* 0x000000ffff307224 */ /* 0x000fe400078e0020 */
[--C-:B------:R-:W-:Y:S01]  /*2780*/  @!P5 IMAD.IADD R42, R42, 0x1, -R3.reuse ;  /* 0x000000012a2ad824 */ /* 0x100fe200078e0a03 */
[C---:B------:R-:W-:Y:S01]  /*2790*/  ISETP.GT.U32.AND P5, PT, R3.reuse, R58, PT ;  /* 0x0000003a0300720c */ /* 0x040fe20003fa4070 */
[C---:B------:R-:W-:Y:S01]  /*27a0*/  IMAD R62, R3.reuse, R33, R62 ;  /* 0x00000021033e7224 */ /* 0x040fe200078e023e */
[----:B------:R-:W-:Y:S01]  /*27b0*/  IABS R33, R51 ;  /* 0x0000003300217213 */ /* 0x000fe20000000000 */
[----:B------:R-:W-:Y:S01]  /*27c0*/  @!P2 IMAD.MOV R48, RZ, RZ, -R48 ;  /* 0x000000ffff30a224 */ /* 0x000fe200078e0a30 */
[----:B------:R-:W-:Y:S01]  /*27d0*/  ISETP.GT.U32.AND P2, PT, R3, R60, PT ;  /* 0x0000003c0300720c */ /* 0x000fe20003f44070 */
[----:B------:R-:W-:-:S02]  /*27e0*/  @!P1 IMAD.IADD R56, R56, 0x1, -R3 ;  /* 0x0000000138389824 */ /* 0x000fc400078e0a03 */
[----:B------:R-:W-:Y:S01]  /*27f0*/  @!P0 IMAD.MOV R46, RZ, RZ, -R46 ;  /* 0x000000ffff2e8224 */ /* 0x000fe200078e0a2e */
[----:B------:R-:W-:Y:S01]  /*2800*/  ISETP.GE.AND P0, PT, R70, RZ, PT ;  /* 0x000000ff4600720c */ /* 0x000fe20003f06270 */
[--C-:B------:R-:W-:Y:S01]  /*2810*/  @!P6 IMAD.IADD R52, R52, 0x1, -R3.reuse ;  /* 0x000000013434e824 */ /* 0x100fe200078e0a03 */
[C---:B------:R-:W-:Y:S01]  /*2820*/  ISETP.GT.U32.AND P6, PT, R3.reuse, R62, PT ;  /* 0x0000003e0300720c */ /* 0x040fe20003fc4070 */
[----:B------:R-:W-:Y:S01]  /*2830*/  IMAD.MOV.U32 R50, RZ, RZ, R42 ;  /* 0x000000ffff327224 */ /* 0x000fe200078e002a */
[----:B------:R-:W-:Y:S01]  /*2840*/  IABS R70, R59 ;  /* 0x0000003b00467213 */ /* 0x000fe20000000000 */
[----:B------:R-:W-:Y:S01]  /*2850*/  @!P5 IMAD.IADD R58, R58, 0x1, -R3 ;  /* 0x000000013a3ad824 */ /* 0x000fe200078e0a03 */
[----:B------:R-:W-:Y:S01]  /*2860*/  ISETP.GT.U32.AND P1, PT, R3, R56, PT ;  /* 0x000000380300720c */ /* 0x000fe20003f24070 */
[----:B------:R-:W-:Y:S01]  /*2870*/  @!P4 IMAD.MOV R50, RZ, RZ, -R50 ;  /* 0x000000ffff32c224 */ /* 0x000fe200078e0a32 */
[----:B------:R-:W-:Y:S01]  /*2880*/  ISETP.GE.AND P5, PT, R64, RZ, PT ;  /* 0x000000ff4000720c */ /* 0x000fe20003fa6270 */
[----:B------:R-:W-:Y:S01]  /*2890*/  IMAD.HI.U32 R32, R7, R70, RZ ;  /* 0x0000004607207227 */ /* 0x000fe200078e00ff */
[----:B------:R-:W-:-:S02]  /*28a0*/  ISETP.GE.AND P4, PT, R66, RZ, PT ;  /* 0x000000ff4200720c */ /* 0x000fc40003f86270 */
[----:B------:R-:W-:Y:S01]  /*28b0*/  IABS R66, R49 ;  /* 0x0000003100427213 */ /* 0x000fe20000000000 */
[----:B------:R-:W-:Y:S01]  /*28c0*/  @!P2 IMAD.IADD R60, R60, 0x1, -R3 ;  /* 0x000000013c3ca824 */ /* 0x000fe200078e0a03 */
[C---:B------:R-:W-:Y:S01]  /*28d0*/  ISETP.GT.U32.AND P2, PT, R3.reuse, R58, PT ;  /* 0x0000003a0300720c */ /* 0x040fe20003f44070 */
[----:B------:R-:W-:Y:S02]  /*28e0*/  IMAD.MOV R32, RZ, RZ, -R32 ;  /* 0x000000ffff207224 */ /* 0x000fe400078e0a20 */
[----:B------:R-:W-:Y:S01]  /*28f0*/  IMAD.MOV.U32 R64, RZ, RZ, R33 ;  /* 0x000000ffff407224 */ /* 0x000fe200078e0021 */
[----:B------:R-:W-:Y:S01]  /*2900*/  IABS R33, R61 ;  /* 0x0000003d00217213 */ /* 0x000fe20000000000 */
[--C-:B------:R-:W-:Y:S01]  /*2910*/  @!P6 IMAD.IADD R62, R62, 0x1, -R3.reuse ;  /* 0x000000013e3ee824 */ /* 0x100fe200078e0a03 */
[C---:B------:R-:W-:Y:S01]  /*2920*/  ISETP.GT.U32.AND P6, PT, R3.reuse, R60, PT ;  /* 0x0000003c0300720c */ /* 0x040fe20003fc4070 */
[----:B------:R-:W-:Y:S02]  /*2930*/  IMAD R42, R3, R32, R70 ;  /* 0x00000020032a7224 */ /* 0x000fe400078e0246 */
[----:B------:R-:W-:Y:S01]  /*2940*/  @!P1 IMAD.IADD R56, R56, 0x1, -R3 ;  /* 0x0000000138389824 */ /* 0x000fe200078e0a03 */
[----:B------:R-:W-:Y:S01]  /*2950*/  ISETP.GE.AND P1, PT, R68, RZ, PT ;  /* 0x000000ff4400720c */ /* 0x000fe20003f26270 */
[----:B------:R-:W-:-:S04]  /*2960*/  IMAD.HI.U32 R32, R7, R64, RZ ;  /* 0x0000004007207227 */ /* 0x000fc800078e00ff */
[----:B------:R-:W-:Y:S02]  /*2970*/  IMAD.MOV.U32 R70, RZ, RZ, R56 ;  /* 0x000000ffff467224 */ /* 0x000fe400078e0038 */
[----:B------:R-:W-:Y:S02]  /*2980*/  IMAD.MOV R32, RZ, RZ, -R32 ;  /* 0x000000ffff207224 */ /* 0x000fe400078e0a20 */
[----:B------:R-:W-:Y:S02]  /*2990*/  IMAD.MOV.U32 R68, RZ, RZ, R52 ;  /* 0x000000ffff447224 */ /* 0x000fe400078e0034 */
[----:B------:R-:W-:Y:S01]  /*29a0*/  @!P0 IMAD.MOV R70, RZ, RZ, -R70 ;  /* 0x000000ffff468224 */ /* 0x000fe200078e0a46 */
[C---:B------:R-:W-:Y:S01]  /*29b0*/  ISETP.GT.U32.AND P0, PT, R3.reuse, R42, PT ;  /* 0x0000002a0300720c */ /* 0x040fe20003f04070 */
[----:B------:R-:W-:Y:S02]  /*29c0*/  IMAD R52, R3, R32, R64 ;  /* 0x0000002003347224 */ /* 0x000fe400078e0240 */
[----:B------:R-:W-:-:S02]  /*29d0*/  @!P6 IMAD.IADD R60, R60, 0x1, -R3 ;  /* 0x000000013c3ce824 */ /* 0x000fc400078e0a03 */
[----:B------:R-:W-:Y:S01]  /*29e0*/  @!P2 IMAD.IADD R58, R58, 0x1, -R3 ;  /* 0x000000013a3aa824 */ /* 0x000fe200078e0a03 */
[----:B------:R-:W-:Y:S01]  /*29f0*/  ISETP.GT.U32.AND P6, PT, R3, R52, PT ;  /* 0x000000340300720c */ /* 0x000fe20003fc4070 */
[----:B------:R-:W-:Y:S01]  /*2a00*/  IMAD.MOV.U32 R56, RZ, RZ, R66 ;  /* 0x000000ffff387224 */ /* 0x000fe200078e0042 */
[----:B------:R-:W-:Y:S01]  /*2a10*/  IABS R66, R57 ;  /* 0x0000003900427213 */ /* 0x000fe20000000000 */
[----:B------:R-:W-:Y:S01]  /*2a20*/  IMAD.MOV.U32 R72, RZ, RZ, R58 ;  /* 0x000000ffff487224 */ /* 0x000fe200078e003a */
[----:B------:R-:W-:Y:S01]  /*2a30*/  ISETP.GE.AND P2, PT, R59, RZ, PT ;  /* 0x000000ff3b00720c */ /* 0x000fe20003f46270 */
[----:B------:R-:W-:Y:S01]  /*2a40*/  IMAD.HI.U32 R32, R7, R56, RZ ;  /* 0x0000003807207227 */ /* 0x000fe200078e00ff */
[----:B------:R-:W-:-:S03]  /*2a50*/  IABS R59, R54 ;  /* 0x00000036003b7213 */ /* 0x000fc60000000000 */
[----:B------:R-:W-:Y:S01]  /*2a60*/  @!P0 IMAD.IADD R42, R42, 0x1, -R3 ;  /* 0x000000012a2a8824 */ /* 0x000fe200078e0a03 */
[----:B------:R-:W-:Y:S01]  /*2a70*/  ISETP.GE.AND P0, PT, R49, RZ, PT ;  /* 0x000000ff3100720c */ /* 0x000fe20003f06270 */
[----:B------:R-:W-:Y:S02]  /*2a80*/  IMAD.MOV.U32 R64, RZ, RZ, R33 ;  /* 0x000000ffff407224 */ /* 0x000fe400078e0021 */
[----:B------:R-:W-:Y:S01]  /*2a90*/  @!P4 IMAD.MOV R72, RZ, RZ, -R72 ;  /* 0x000000ffff48c224 */ /* 0x000fe200078e0a48 */
[----:B------:R-:W-:Y:S01]  /*2aa0*/  ISETP.GT.U32.AND P4, PT, R3, R42, PT ;  /* 0x0000002a0300720c */ /* 0x000fe20003f84070 */
[----:B------:R-:W-:Y:S02]  /*2ab0*/  @!P6 IMAD.IADD R52, R52, 0x1, -R3 ;  /* 0x000000013434e824 */ /* 0x000fe400078e0a03 */
[----:B------:R-:W-:Y:S02]  /*2ac0*/  IMAD.MOV R32, RZ, RZ, -R32 ;  /* 0x000000ffff207224 */ /* 0x000fe400078e0a20 */
[----:B------:R-:W-:Y:S01]  /*2ad0*/  IMAD.HI.U32 R33, R7, R64, RZ ;  /* 0x0000004007217227 */ /* 0x000fe200078e00ff */
[----:B------:R-:W-:-:S03]  /*2ae0*/  ISETP.GT.U32.AND P6, PT, R3, R52, PT ;  /* 0x000000340300720c */ /* 0x000fc60003fc4070 */
[C---:B------:R-:W-:Y:S01]  /*2af0*/  IMAD R56, R3.reuse, R32, R56 ;  /* 0x0000002003387224 */ /* 0x040fe200078e0238 */
[----:B------:R-:W-:Y:S01]  /*2b00*/  IABS R32, R53 ;  /* 0x0000003500207213 */ /* 0x000fe20000000000 */
[----:B------:R-:W-:Y:S02]  /*2b10*/  IMAD.MOV R33, RZ, RZ, -R33 ;  /* 0x000000ffff217224 */ /* 0x000fe400078e0a21 */
[----:B------:R-:W-:Y:S01]  /*2b20*/  @!P3 IMAD.MOV R68, RZ, RZ, -R68 ;  /* 0x000000ffff44b224 */ /* 0x000fe200078e0a44 */
[C---:B------:R-:W-:Y:S01]  /*2b30*/  ISETP.GT.U32.AND P3, PT, R3.reuse, R62, PT ;  /* 0x0000003e0300720c */ /* 0x040fe20003f64070 */
[C---:B------:R-:W-:Y:S02]  /*2b40*/  IMAD R58, R3.reuse, R33, R64 ;  /* 0x00000021033a7224 */ /* 0x040fe400078e0240 */
[----:B------:R-:W-:Y:S02]  /*2b50*/  IMAD.MOV.U32 R64, RZ, RZ, R32 ;  /* 0x000000ffff407224 */ /* 0x000fe400078e0020 */
[----:B------:R-:W-:Y:S01]  /*2b60*/  @!P4 IMAD.IADD R42, R42, 0x1, -R3 ;  /* 0x000000012a2ac824 */ /* 0x000fe200078e0a03 */
[----:B------:R-:W-:Y:S01]  /*2b70*/  ISETP.GT.U32.AND P4, PT, R3, R56, PT ;  /* 0x000000380300720c */ /* 0x000fe20003f84070 */
[----:B------:R-:W-:-:S04]  /*2b80*/  IMAD.HI.U32 R32, R7, R64, RZ ;  /* 0x0000004007207227 */ /* 0x000fc800078e00ff */
[----:B------:R-:W-:Y:S01]  /*2b90*/  @!P6 IMAD.IADD R52, R52, 0x1, -R3 ;  /* 0x000000013434e824 */ /* 0x000fe200078e0a03 */
[----:B------:R-:W-:Y:S01]  /*2ba0*/  ISETP.GT.U32.AND P6, PT, R3, R58, PT ;  /* 0x0000003a0300720c */ /* 0x000fe20003fc4070 */
[----:B------:R-:W-:Y:S02]  /*2bb0*/  IMAD.MOV R32, RZ, RZ, -R32 ;  /* 0x000000ffff207224 */ /* 0x000fe400078e0a20 */
[----:B------:R-:W-:-:S04]  /*2bc0*/  IMAD.HI.U32 R33, R7, R66, RZ ;  /* 0x0000004207217227 */ /* 0x000fc800078e00ff */
[----:B------:R-:W-:Y:S01]  /*2bd0*/  @!P3 IMAD.IADD R62, R62, 0x1, -R3 ;  /* 0x000000013e3eb824 */ /* 0x000fe200078e0a03 */
[----:B------:R-:W-:Y:S01]  /*2be0*/  ISETP.GE.AND P3, PT, R51, RZ, PT ;  /* 0x000000ff3300720c */ /* 0x000fe20003f66270 */
[C---:B------:R-:W-:Y:S02]  /*2bf0*/  IMAD R64, R3.reuse, R32, R64 ;  /* 0x0000002003407224 */ /* 0x040fe400078e0240 */
[----:B------:R-:W-:Y:S01]  /*2c00*/  IMAD.MOV R51, RZ, RZ, -R33 ;  /* 0x000000ffff337224 */ /* 0x000fe200078e0a21 */
[----:B------:R-:W0:Y:S01]  /*2c10*/  I2F.RP R32, R59 ;  /* 0x0000003b00207306 */ /* 0x000e220000209400 */
[--C-:B------:R-:W-:Y:S01]  /*2c20*/  @!P4 IMAD.IADD R56, R56, 0x1, -R3.reuse ;  /* 0x000000013838c824 */ /* 0x100fe200078e0a03 */
[C---:B------:R-:W-:Y:S01]  /*2c30*/  ISETP.GT.U32.AND P4, PT, R3.reuse, R64, PT ;  /* 0x000000400300720c */ /* 0x040fe20003f84070 */
[----:B------:R-:W-:Y:S02]  /*2c40*/  IMAD R66, R3, R51, R66 ;  /* 0x0000003303427224 */ /* 0x000fe400078e0242 */
[----:B------:R-:W-:-:S02]  /*2c50*/  @!P6 IMAD.IADD R58, R58, 0x1, -R3 ;  /* 0x000000013a3ae824 */ /* 0x000fc400078e0a03 */
[----:B------:R-:W-:Y:S01]  /*2c60*/  IMAD.HI.U32 R33, R7, R92, RZ ;  /* 0x0000005c07217227 */ /* 0x000fe200078e00ff */
[----:B------:R-:W-:-:S03]  /*2c70*/  ISETP.GT.U32.AND P6, PT, R3, R66, PT ;  /* 0x000000420300720c */ /* 0x000fc60003fc4070 */
[----:B------:R-:W-:Y:S02]  /*2c80*/  IMAD.MOV R33, RZ, RZ, -R33 ;  /* 0x000000ffff217224 */ /* 0x000fe400078e0a21 */
[----:B------:R-:W-:Y:S01]  /*2c90*/  IMAD.HI.U32 R49, R7, R90, RZ ;  /* 0x0000005a07317227 */ /* 0x000fe200078e00ff */
[----:B0-----:R-:W0:Y:S03]  /*2ca0*/  MUFU.RCP R32, R32 ;  /* 0x0000002000207308 */ /* 0x001e260000001000 */
[--C-:B------:R-:W-:Y:S01]  /*2cb0*/  @!P4 IMAD.IADD R64, R64, 0x1, -R3.reuse ;  /* 0x000000014040c824 */ /* 0x100fe200078e0a03 */
[C---:B------:R-:W-:Y:S01]  /*2cc0*/  ISETP.GT.U32.AND P4, PT, R3.reuse, R56, PT ;  /* 0x000000380300720c */ /* 0x040fe20003f84070 */
[C---:B------:R-:W-:Y:S02]  /*2cd0*/  IMAD R92, R3.reuse, R33, R92 ;  /* 0x00000021035c7224 */ /* 0x040fe400078e025c */
[----:B------:R-:W-:Y:S01]  /*2ce0*/  @!P6 IMAD.IADD R66, R66, 0x1, -R3 ;  /* 0x000000014242e824 */ /* 0x000fe200078e0a03 */
[----:B------:R-:W-:Y:S01]  /*2cf0*/  ISETP.GT.U32.AND P6, PT, R3, R64, PT ;  /* 0x000000400300720c */ /* 0x000fe20003fc4070 */
[----:B------:R-:W-:-:S04]  /*2d00*/  IMAD.HI.U32 R33, R7, R78, RZ ;  /* 0x0000004e07217227 */ /* 0x000fc800078e00ff */
[----:B------:R-:W-:Y:S02]  /*2d10*/  IMAD.MOV R33, RZ, RZ, -R33 ;  /* 0x000000ffff217224 */ /* 0x000fe400078e0a21 */
[----:B------:R-:W-:Y:S02]  /*2d20*/  IMAD.MOV.U32 R74, RZ, RZ, R60 ;  /* 0x000000ffff4a7224 */ /* 0x000fe400078e003c */
[----:B------:R-:W-:Y:S01]  /*2d30*/  IMAD.MOV.U32 R76, RZ, RZ, R62 ;  /* 0x000000ffff4c7224 */ /* 0x000fe200078e003e */
[----:B------:R-:W-:Y:S01]  /*2d40*/  IABS R62, R79 ;  /* 0x0000004f003e7213 */ /* 0x000fe20000000000 */
[C---:B------:R-:W-:Y:S02]  /*2d50*/  IMAD R60, R3.reuse, R33, R78 ;  /* 0x00000021033c7224 */ /* 0x040fe400078e024e */
[----:B------:R-:W-:Y:S02]  /*2d60*/  IMAD.MOV R49, RZ, RZ, -R49 ;  /* 0x000000ffff317224 */ /* 0x000fe400078e0a31 */
[----:B------:R-:W-:Y:S01]  /*2d70*/  @!P6 IMAD.IADD R64, R64, 0x1, -R3 ;  /* 0x000000014040e824 */ /* 0x000fe200078e0a03 */
[C---:B------:R-:W-:Y:S01]  /*2d80*/  ISETP.GT.U32.AND P6, PT, R3.reuse, R60, PT ;  /* 0x0000003c0300720c */ /* 0x040fe20003fc4070 */
[----:B------:R-:W-:-:S02]  /*2d90*/  IMAD R90, R3, R49, R90 ;  /* 0x00000031035a7224 */ /* 0x000fc400078e025a */
[----:B------:R-:W-:-:S04]  /*2da0*/  IMAD.HI.U32 R49, R7, R62, RZ ;  /* 0x0000003e07317227 */ /* 0x000fc800078e00ff */
[----:B------:R-:W-:Y:S02]  /*2db0*/  IMAD.MOV R49, RZ, RZ, -R49 ;  /* 0x000000ffff317224 */ /* 0x000fe400078e0a31 */
[----:B------:R-:W-:Y:S01]  /*2dc0*/  @!P1 IMAD.MOV R74, RZ, RZ, -R74 ;  /* 0x000000ffff4a9224 */ /* 0x000fe200078e0a4a */
[C---:B------:R-:W-:Y:S01]  /*2dd0*/  ISETP.GT.U32.AND P1, PT, R3.reuse, R58, PT ;  /* 0x0000003a0300720c */ /* 0x040fe20003f24070 */
[----:B------:R-:W-:Y:S02]  /*2de0*/  IMAD R62, R3, R49, R62 ;  /* 0x00000031033e7224 */ /* 0x000fe400078e023e */
[----:B------:R-:W-:Y:S02]  /*2df0*/  @!P6 IMAD.IADD R60, R60, 0x1, -R3 ;  /* 0x000000013c3ce824 */ /* 0x000fe400078e0a03 */
[----:B------:R-:W-:Y:S01]  /*2e00*/  IMAD.HI.U32 R51, R7, R98, RZ ;  /* 0x0000006207337227 */ /* 0x000fe200078e00ff */
[----:B------:R-:W-:-:S03]  /*2e10*/  ISETP.GT.U32.AND P6, PT, R3, R62, PT ;  /* 0x0000003e0300720c */ /* 0x000fc60003fc4070 */
[----:B------:R-:W-:Y:S02]  /*2e20*/  IMAD.MOV R51, RZ, RZ, -R51 ;  /* 0x000000ffff337224 */ /* 0x000fe400078e0a33 */
[----:B0-----:R-:W-:Y:S02]  /*2e30*/  VIADD R32, R32, 0xffffffe ;  /* 0x0ffffffe20207836 */ /* 0x001fe40000000000 */
[C---:B------:R-:W-:Y:S02]  /*2e40*/  IMAD R98, R3.reuse, R51, R98 ;  /* 0x0000003303627224 */ /* 0x040fe400078e0262 */
[----:B------:R-:W0:Y:S01]  /*2e50*/  F2I.FTZ.U32.TRUNC.NTZ R33, R32 ;  /* 0x0000002000217305 */ /* 0x000e22000021f000 */
[--C-:B------:R-:W-:Y:S01]  /*2e60*/  @!P1 IMAD.IADD R58, R58, 0x1, -R3.reuse ;  /* 0x000000013a3a9824 */ /* 0x100fe200078e0a03 */
[C---:B------:R-:W-:Y:S01]  /*2e70*/  ISETP.GT.U32.AND P1, PT, R3.reuse, R92, PT ;  /* 0x0000005c0300720c */ /* 0x040fe20003f24070 */
[----:B------:R-:W-:Y:S01]  /*2e80*/  @!P5 IMAD.MOV R76, RZ, RZ, -R76 ;  /* 0x000000ffff4cd224 */ /* 0x000fe200078e0a4c */
[C---:B------:R-:W-:Y:S01]  /*2e90*/  ISETP.GT.U32.AND P5, PT, R3.reuse, R66, PT ;  /* 0x000000420300720c */ /* 0x040fe20003fa4070 */
[----:B------:R-:W-:Y:S01]  /*2ea0*/  @!P6 IMAD.IADD R62, R62, 0x1, -R3 ;  /* 0x000000013e3ee824 */ /* 0x000fe200078e0a03 */
[----:B------:R-:W-:Y:S01]  /*2eb0*/  ISETP.GT.U32.AND P6, PT, R3, R98, PT ;  /* 0x000000620300720c */ /* 0x000fe20003fc4070 */
[----:B------:R-:W-:-:S04]  /*2ec0*/  IMAD.HI.U32 R49, R7, R100, RZ ;  /* 0x0000006407317227 */ /* 0x000fc800078e00ff */
[----:B------:R-:W-:Y:S01]  /*2ed0*/  @!P4 IMAD.IADD R56, R56, 0x1, -R3 ;  /* 0x000000013838c824 */ /* 0x000fe200078e0a03 */
[C---:B------:R-:W-:Y:S01]  /*2ee0*/  ISETP.GT.U32.AND P4, PT, R3.reuse, R90, PT ;  /* 0x0000005a0300720c */ /* 0x040fe20003f84070 */
[----:B------:R-:W-:Y:S02]  /*2ef0*/  IMAD.MOV R49, RZ, RZ, -R49 ;  /* 0x000000ffff317224 */ /* 0x000fe400078e0a31 */
[----:B0-----:R-:W-:Y:S02]  /*2f00*/  IMAD.MOV R78, RZ, RZ, -R33 ;  /* 0x000000ffff4e7224 */ /* 0x001fe400078e0a21 */
[----:B------:R-:W-:Y:S02]  /*2f10*/  IMAD R100, R3, R49, R100 ;  /* 0x0000003103647224 */ /* 0x000fe400078e0264 */
[--C-:B------:R-:W-:Y:S01]  /*2f20*/  @!P1 IMAD.IADD R92, R92, 0x1, -R3.reuse ;  /* 0x000000015c5c9824 */ /* 0x100fe200078e0a03 */
[----:B------:R-:W-:Y:S01]  /*2f30*/  ISETP.GE.AND P1, PT, R57, RZ, PT ;  /* 0x000000ff3900720c */ /* 0x000fe20003f26270 */
[----:B------:R-:W-:Y:S01]  /*2f40*/  @!P6 IMAD.IADD R98, R98, 0x1, -R3 ;  /* 0x000000016262e824 */ /* 0x000fe200078e0a03 */
[----:B------:R-:W-:Y:S01]  /*2f50*/  ISETP.GT.U32.AND P6, PT, R3, R100, PT ;  /* 0x000000640300720c */ /* 0x000fe20003fc4070 */
[----:B------:R-:W-:-:S02]  /*2f60*/  IMAD.MOV.U32 R80, RZ, RZ, R52 ;  /* 0x000000ffff507224 */ /* 0x000fc400078e0034 */
[--C-:B------:R-:W-:Y:S01]  /*2f70*/  @!P5 IMAD.IADD R66, R66, 0x1, -R3.reuse ;  /* 0x000000014242d824 */ /* 0x100fe200078e0a03 */
[----:B------:R-:W-:Y:S01]  /*2f80*/  ISETP.GE.AND P5, PT, R61, RZ, PT ;  /* 0x000000ff3d00720c */ /* 0x000fe20003fa6270 */
[----:B------:R-:W-:Y:S02]  /*2f90*/  IMAD R61, R78, R59, RZ ;  /* 0x0000003b4e3d7224 */ /* 0x000fe400078e02ff */
[----:B------:R-:W-:Y:S01]  /*2fa0*/  @!P4 IMAD.IADD R90, R90, 0x1, -R3 ;  /* 0x000000015a5ac824 */ /* 0x000fe200078e0a03 */
[----:B------:R-:W-:Y:S01]  /*2fb0*/  ISETP.GE.AND P4, PT, R53, RZ, PT ;  /* 0x000000ff3500720c */ /* 0x000fe20003f86270 */
[----:B------:R-:W-:Y:S02]  /*2fc0*/  IMAD.MOV.U32 R78, RZ, RZ, R42 ;  /* 0x000000ffff4e7224 */ /* 0x000fe400078e002a */
[----:B------:R-:W-:Y:S01]  /*2fd0*/  @!P3 IMAD.MOV R80, RZ, RZ, -R80 ;  /* 0x000000ffff50b224 */ /* 0x000fe200078e0a50 */
[----:B------:R-:W-:Y:S01]  /*2fe0*/  ISETP.GT.U32.AND P3, PT, R3, R92, PT ;  /* 0x0000005c0300720c */ /* 0x000fe20003f64070 */
[----:B------:R-:W-:-:S04]  /*2ff0*/  IMAD.HI.U32 R57, R7, R106, RZ ;  /* 0x0000006a07397227 */ /* 0x000fc800078e00ff */
[----:B------:R-:W-:Y:S01]  /*3000*/  @!P2 IMAD.MOV R78, RZ, RZ, -R78 ;  /* 0x000000ffff4ea224 */ /* 0x000fe200078e0a4e */
[----:B------:R-:W-:Y:S01]  /*3010*/  ISETP.GT.U32.AND P2, PT, R3, R90, PT ;  /* 0x0000005a0300720c */ /* 0x000fe20003f44070 */
[----:B------:R-:W-:-:S04]  /*3020*/  IMAD.HI.U32 R51, R7, R102, RZ ;  /* 0x0000006607337227 */ /* 0x000fc800078e00ff */
[----:B------:R-:W-:-:S04]  /*3030*/  IMAD.HI.U32 R53, R7, R104, RZ ;  /* 0x0000006807357227 */ /* 0x000fc800078e00ff */
[----:B------:R-:W-:Y:S02]  /*3040*/  IMAD.MOV R57, RZ, RZ, -R57 ;  /* 0x000000ffff397224 */ /* 0x000fe400078e0a39 */
[----:B------:R-:W-:Y:S02]  /*3050*/  IMAD.MOV.U32 R32, RZ, RZ, RZ ;  /* 0x000000ffff207224 */ /* 0x000fe400078e00ff */
[----:B------:R-:W-:Y:S02]  /*3060*/  IMAD.MOV R51, RZ, RZ, -R51 ;  /* 0x000000ffff337224 */ /* 0x000fe400078e0a33 */
[----:B------:R-:W-:Y:S02]  /*3070*/  IMAD.MOV R53, RZ, RZ, -R53 ;  /* 0x000000ffff357224 */ /* 0x000fe400078e0a35 */
[----:B------:R-:W-:Y:S01]  /*3080*/  IMAD R106, R3, R57, R106 ;  /* 0x00000039036a7224 */ /* 0x000fe200078e026a */
[----:B------:R-:W-:Y:S01]  /*3090*/  IABS R57, R113 ;  /* 0x0000007100397213 */ /* 0x000fe20000000000 */
[----:B------:R-:W-:-:S02]  /*30a0*/  @!P6 IMAD.IADD R100, R100, 0x1, -R3 ;  /* 0x000000016464e824 */ /* 0x000fc400078e0a03 */
[----:B------:R-:W-:Y:S02]  /*30b0*/  IMAD.MOV.U32 R82, RZ, RZ, R56 ;  /* 0x000000ffff527224 */ /* 0x000fe400078e0038 */
[----:B------:R-:W-:Y:S02]  /*30c0*/  IMAD.MOV.U32 R84, RZ, RZ, R58 ;  /* 0x000000ffff547224 */ /* 0x000fe400078e003a */
[----:B------:R-:W-:Y:S02]  /*30d0*/  IMAD.MOV.U32 R86, RZ, RZ, R64 ;  /* 0x000000ffff567224 */ /* 0x000fe400078e0040 */
[----:B------:R-:W-:Y:S02]  /*30e0*/  IMAD.MOV.U32 R88, RZ, RZ, R66 ;  /* 0x000000ffff587224 */ /* 0x000fe400078e0042 */
[----:B------:R-:W-:-:S04]  /*30f0*/  IMAD.HI.U32 R32, R33, R61, R32 ;  /* 0x0000003d21207227 */ /* 0x000fc800078e0020 */
[C---:B------:R-:W-:Y:S02]  /*3100*/  IMAD R102, R3.reuse, R51, R102 ;  /* 0x0000003303667224 */ /* 0x040fe400078e0266 */
[C---:B------:R-:W-:Y:S02]  /*3110*/  IMAD R104, R3.reuse, R53, R104 ;  /* 0x0000003503687224 */ /* 0x040fe400078e0268 */
[----:B------:R-:W-:Y:S01]  /*3120*/  @!P0 IMAD.MOV R82, RZ, RZ, -R82 ;  /* 0x000000ffff528224 */ /* 0x000fe200078e0a52 */
[C---:B------:R-:W-:Y:S01]  /*3130*/  ISETP.GT.U32.AND P0, PT, R3.reuse, R60, PT ;  /* 0x0000003c0300720c */ /* 0x040fe20003f04070 */
[----:B------:R-:W-:Y:S01]  /*3140*/  @!P5 IMAD.MOV R84, RZ, RZ, -R84 ;  /* 0x000000ffff54d224 */ /* 0x000fe200078e0a54 */
[C---:B------:R-:W-:Y:S01]  /*3150*/  ISETP.GT.U32.AND P5, PT, R3.reuse, R62, PT ;  /* 0x0000003e0300720c */ /* 0x040fe20003fa4070 */
[----:B------:R-:W-:Y:S01]  /*3160*/  @!P4 IMAD.MOV R86, RZ, RZ, -R86 ;  /* 0x000000ffff56c224 */ /* 0x000fe200078e0a56 */
[C---:B------:R-:W-:Y:S01]  /*3170*/  ISETP.GT.U32.AND P4, PT, R3.reuse, R98, PT ;  /* 0x000000620300720c */ /* 0x040fe20003f84070 */
[----:B------:R-:W-:Y:S01]  /*3180*/  @!P1 IMAD.MOV R88, RZ, RZ, -R88 ;  /* 0x000000ffff589224 */ /* 0x000fe200078e0a58 */
[C---:B------:R-:W-:Y:S01]  /*3190*/  ISETP.GT.U32.AND P1, PT, R3.reuse, R100, PT ;  /* 0x000000640300720c */ /* 0x040fe20003f24070 */
[----:B------:R-:W-:Y:S01]  /*31a0*/  @!P3 IMAD.IADD R92, R92, 0x1, -R3 ;  /* 0x000000015c5cb824 */ /* 0x000fe200078e0a03 */
[----:B------:R-:W-:Y:S01]  /*31b0*/  ISETP.GT.U32.AND P3, PT, R3, R106, PT ;  /* 0x0000006a0300720c */ /* 0x000fe20003f64070 */
[----:B------:R-:W-:Y:S01]  /*31c0*/  IMAD.HI.U32 R33, R7, R108, RZ ;  /* 0x0000006c07217227 */ /* 0x000fe200078e00ff */
[----:B------:R-:W-:-:S03]  /*31d0*/  ISETP.GT.U32.AND P6, PT, R3, R102, PT ;  /* 0x000000660300720c */ /* 0x000fc60003fc4070 */
[----:B------:R-:W-:-:S04]  /*31e0*/  IMAD.HI.U32 R49, R7, R110, RZ ;  /* 0x0000006e07317227 */ /* 0x000fc800078e00ff */
[----:B------:R-:W-:-:S04]  /*31f0*/  IMAD.HI.U32 R51, R7, R112, RZ ;  /* 0x0000007007337227 */ /* 0x000fc800078e00ff */
[----:B------:R-:W-:-:S04]  /*3200*/  IMAD.HI.U32 R7, R7, R114, RZ ;  /* 0x0000007207077227 */ /* 0x000fc800078e00ff */
[----:B------:R-:W-:Y:S01]  /*3210*/  @!P2 IMAD.IADD R90, R90, 0x1, -R3 ;  /* 0x000000015a5aa824 */ /* 0x000fe200078e0a03 */
[C---:B------:R-:W-:Y:S01]  /*3220*/  ISETP.GT.U32.AND P2, PT, R3.reuse, R104, PT ;  /* 0x000000680300720c */ /* 0x040fe20003f44070 */
[----:B------:R-:W-:Y:S02]  /*3230*/  IMAD.MOV R53, RZ, RZ, -R33 ;  /* 0x000000ffff357224 */ /* 0x000fe400078e0a21 */
[----:B------:R-:W-:Y:S02]  /*3240*/  IMAD.MOV R49, RZ, RZ, -R49 ;  /* 0x000000ffff317224 */ /* 0x000fe400078e0a31 */
[----:B------:R-:W-:Y:S02]  /*3250*/  IMAD.MOV R51, RZ, RZ, -R51 ;  /* 0x000000ffff337224 */ /* 0x000fe400078e0a33 */
[----:B------:R-:W-:Y:S02]  /*3260*/  IMAD.MOV R7, RZ, RZ, -R7 ;  /* 0x000000ffff077224 */ /* 0x000fe400078e0a07 */
[----:B------:R-:W-:-:S02]  /*3270*/  IMAD R108, R3, R53, R108 ;  /* 0x00000035036c7224 */ /* 0x000fc400078e026c */
[C---:B------:R-:W-:Y:S02]  /*3280*/  IMAD R110, R3.reuse, R49, R110 ;  /* 0x00000031036e7224 */ /* 0x040fe400078e026e */
[C---:B------:R-:W-:Y:S02]  /*3290*/  IMAD R112, R3.reuse, R51, R112 ;  /* 0x0000003303707224 */ /* 0x040fe400078e0270 */
[C---:B------:R-:W-:Y:S02]  /*32a0*/  IMAD R114, R3.reuse, R7, R114 ;  /* 0x0000000703727224 */ /* 0x040fe400078e0272 */
[--C-:B------:R-:W-:Y:S01]  /*32b0*/  @!P0 IMAD.IADD R60, R60, 0x1, -R3.reuse ;  /* 0x000000013c3c8824 */ /* 0x100fe200078e0a03 */
[C---:B------:R-:W-:Y:S01]  /*32c0*/  ISETP.GT.U32.AND P0, PT, R3.reuse, R108, PT ;  /* 0x0000006c0300720c */ /* 0x040fe20003f04070 */
[--C-:B------:R-:W-:Y:S01]  /*32d0*/  @!P5 IMAD.IADD R62, R62, 0x1, -R3.reuse ;  /* 0x000000013e3ed824 */ /* 0x100fe200078e0a03 */
[C---:B------:R-:W-:Y:S01]  /*32e0*/  ISETP.GT.U32.AND P5, PT, R3.reuse, R110, PT ;  /* 0x0000006e0300720c */ /* 0x040fe20003fa4070 */
[--C-:B------:R-:W-:Y:S01]  /*32f0*/  @!P4 IMAD.IADD R98, R98, 0x1, -R3.reuse ;  /* 0x000000016262c824 */ /* 0x100fe200078e0a03 */
[C---:B------:R-:W-:Y:S01]  /*3300*/  ISETP.GT.U32.AND P4, PT, R3.reuse, R112, PT ;  /* 0x000000700300720c */ /* 0x040fe20003f84070 */
[--C-:B------:R-:W-:Y:S01]  /*3310*/  @!P1 IMAD.IADD R100, R100, 0x1, -R3.reuse ;  /* 0x0000000164649824 */ /* 0x100fe200078e0a03 */
[----:B------:R-:W-:Y:S01]  /*3320*/  ISETP.GT.U32.AND P1, PT, R3, R114, PT ;  /* 0x000000720300720c */ /* 0x000fe20003f24070 */
[--C-:B------:R-:W-:Y:S01]  /*3330*/  @!P3 IMAD.IADD R106, R106, 0x1, -R3.reuse ;  /* 0x000000016a6ab824 */ /* 0x100fe200078e0a03 */
[----:B------:R-:W-:Y:S01]  /*3340*/  ISETP.GE.AND P3, PT, R85, RZ, PT ;  /* 0x000000ff5500720c */ /* 0x000fe20003f66270 */
[--C-:B------:R-:W-:Y:S01]  /*3350*/  @!P2 IMAD.IADD R104, R104, 0x1, -R3.reuse ;  /* 0x000000016868a824 */ /* 0x100fe200078e0a03 */
[----:B------:R-:W-:Y:S01]  /*3360*/  ISETP.GE.AND P2, PT, R77, RZ, PT ;  /* 0x000000ff4d00720c */ /* 0x000fe20003f46270 */
[----:B------:R-:W-:-:S02]  /*3370*/  @!P6 IMAD.IADD R102, R102, 0x1, -R3 ;  /* 0x000000016666e824 */ /* 0x000fc400078e0a03 */
[----:B------:R-:W-:Y:S02]  /*3380*/  IMAD.MOV.U32 R33, RZ, RZ, R57 ;  /* 0x000000ffff217224 */ /* 0x000fe400078e0039 */
[----:B------:R-:W-:Y:S01]  /*3390*/  @!P0 IMAD.IADD R108, R108, 0x1, -R3 ;  /* 0x000000016c6c8824 */ /* 0x000fe200078e0a03 */
[----:B------:R-:W-:Y:S01]  /*33a0*/  ISETP.GT.U32.AND P6, PT, R3, R102, PT ;  /* 0x000000660300720c */ /* 0x000fe20003fc4070 */
[----:B------:R-:W-:Y:S01]  /*33b0*/  IMAD.HI.U32 R32, R32, R33, RZ ;  /* 0x0000002120207227 */ /* 0x000fe200078e00ff */
[----:B------:R-:W-:-:S03]  /*33c0*/  ISETP.GE.AND P0, PT, R83, RZ, PT ;  /* 0x000000ff5300720c */ /* 0x000fc60003f06270 */
[--C-:B------:R-:W-:Y:S01]  /*33d0*/  @!P5 IMAD.IADD R110, R110, 0x1, -R3.reuse ;  /* 0x000000016e6ed824 */ /* 0x100fe200078e0a03 */
[----:B------:R-:W-:Y:S01]  /*33e0*/  ISETP.GE.AND P5, PT, R79, RZ, PT ;  /* 0x000000ff4f00720c */ /* 0x000fe20003fa6270 */
[--C-:B------:R-:W-:Y:S01]  /*33f0*/  @!P4 IMAD.IADD R112, R112, 0x1, -R3.reuse ;  /* 0x000000017070c824 */ /* 0x100fe200078e0a03 */
[----:B------:R-:W-:Y:S01]  /*3400*/  ISETP.GE.AND P4, PT, R81, RZ, PT ;  /* 0x000000ff5100720c */ /* 0x000fe20003f86270 */
[----:B------:R-:W-:Y:S01]  /*3410*/  @!P1 IMAD.IADD R114, R114, 0x1, -R3 ;  /* 0x0000000172729824 */ /* 0x000fe200078e0a03 */
[----:B------:R-:W-:Y:S01]  /*3420*/  ISETP.GE.AND P1, PT, R75, RZ, PT ;  /* 0x000000ff4b00720c */ /* 0x000fe20003f26270 */
[----:B------:R-:W-:Y:S01]  /*3430*/  @!P3 IMAD.MOV R92, RZ, RZ, -R92 ;  /* 0x000000ffff5cb224 */ /* 0x000fe200078e0a5c */
[C---:B------:R-:W-:Y:S01]  /*3440*/  ISETP.GT.U32.AND P3, PT, R3.reuse, R106, PT ;  /* 0x0000006a0300720c */ /* 0x040fe20003f64070 */
[----:B------:R-:W-:Y:S02]  /*3450*/  IMAD.MOV R32, RZ, RZ, -R32 ;  /* 0x000000ffff207224 */ /* 0x000fe400078e0a20 */
[----:B------:R-:W-:Y:S01]  /*3460*/  @!P2 IMAD.MOV R90, RZ, RZ, -R90 ;  /* 0x000000ffff5aa224 */ /* 0x000fe200078e0a5a */
[----:B------:R-:W-:Y:S01]  /*3470*/  ISETP.GT.U32.AND P2, PT, R3, R104, PT ;  /* 0x000000680300720c */ /* 0x000fe20003f44070 */
[----:B------:R-:W-:-:S02]  /*3480*/  IMAD R42, R59, R32, R33 ;  /* 0x000000203b2a7224 */ /* 0x000fc400078e0221 */
[----:B------:R-:W-:Y:S01]  /*3490*/  IMAD.MOV.U32 R94, RZ, RZ, R60 ;  /* 0x000000ffff5e7224 */ /* 0x000fe200078e003c */
[----:B------:R-:W0:Y:S01]  /*34a0*/  LDC.64 R32, c[0x0][0x218] ;  /* 0x00008600ff207b82 */ /* 0x000e220000000a00 */
[----:B------:R-:W-:Y:S02]  /*34b0*/  IMAD.MOV.U32 R96, RZ, RZ, R62 ;  /* 0x000000ffff607224 */ /* 0x000fe400078e003e */
[--C-:B------:R-:W-:Y:S01]  /*34c0*/  @!P6 IMAD.IADD R102, R102, 0x1, -R3.reuse ;  /* 0x000000016666e824 */ /* 0x100fe200078e0a03 */
[----:B------:R-:W-:Y:S01]  /*34d0*/  ISETP.GT.U32.AND P6, PT, R59, R42, PT ;  /* 0x0000002a3b00720c */ /* 0x000fe20003fc4070 */
[----:B------:R-:W-:Y:S01]  /*34e0*/  @!P0 IMAD.MOV R94, RZ, RZ, -R94 ;  /* 0x000000ffff5e8224 */ /* 0x000fe200078e0a5e */
[C---:B------:R-:W-:Y:S01]  /*34f0*/  ISETP.GT.U32.AND P0, PT, R3.reuse, R108, PT ;  /* 0x0000006c0300720c */ /* 0x040fe20003f04070 */
[----:B------:R-:W-:Y:S01]  /*3500*/  @!P5 IMAD.MOV R96, RZ, RZ, -R96 ;  /* 0x000000ffff60d224 */ /* 0x000fe200078e0a60 */
[C---:B------:R-:W-:Y:S01]  /*3510*/  ISETP.GT.U32.AND P5, PT, R3.reuse, R110, PT ;  /* 0x0000006e0300720c */ /* 0x040fe20003fa4070 */
[----:B------:R-:W-:Y:S01]  /*3520*/  @!P4 IMAD.MOV R98, RZ, RZ, -R98 ;  /* 0x000000ffff62c224 */ /* 0x000fe200078e0a62 */
[C---:B------:R-:W-:Y:S01]  /*3530*/  ISETP.GT.U32.AND P4, PT, R3.reuse, R112, PT ;  /* 0x000000700300720c */ /* 0x040fe20003f84070 */
[----:B------:R-:W-:Y:S01]  /*3540*/  @!P1 IMAD.MOV R100, RZ, RZ, -R100 ;  /* 0x000000ffff649224 */ /* 0x000fe200078e0a64 */
[----:B------:R-:W-:Y:S01]  /*3550*/  ISETP.GT.U32.AND P1, PT, R3, R114, PT ;  /* 0x000000720300720c */ /* 0x000fe20003f24070 */
[--C-:B------:R-:W-:Y:S01]  /*3560*/  @!P3 IMAD.IADD R106, R106, 0x1, -R3.reuse ;  /* 0x000000016a6ab824 */ /* 0x100fe200078e0a03 */
[----:B------:R-:W-:Y:S01]  /*3570*/  ISETP.GE.AND P3, PT, R67, RZ, PT ;  /* 0x000000ff4300720c */ /* 0x000fe20003f66270 */
[----:B------:R-:W-:Y:S01]  /*3580*/  @!P2 IMAD.IADD R104, R104, 0x1, -R3 ;  /* 0x000000016868a824 */ /* 0x000fe200078e0a03 */
[----:B------:R-:W-:Y:S01]  /*3590*/  ISETP.GE.AND P2, PT, R65, RZ, PT ;  /* 0x000000ff4100720c */ /* 0x000fe20003f46270 */
[----:B------:R-:W-:-:S02]  /*35a0*/  @!P6 IMAD.IADD R42, R42, 0x1, -R59 ;  /* 0x000000012a2ae824 */ /* 0x000fc400078e0a3b */
[--C-:B------:R-:W-:Y:S01]  /*35b0*/  @!P0 IMAD.IADD R108, R108, 0x1, -R3.reuse ;  /* 0x000000016c6c8824 */ /* 0x100fe200078e0a03 */
[----:B------:R-:W-:Y:S01]  /*35c0*/  ISETP.GE.AND P0, PT, R69, RZ, PT ;  /* 0x000000ff4500720c */ /* 0x000fe20003f06270 */
[--C-:B------:R-:W-:Y:S01]  /*35d0*/  @!P5 IMAD.IADD R110, R110, 0x1, -R3.reuse ;  /* 0x000000016e6ed824 */ /* 0x100fe200078e0a03 */
[----:B------:R-:W-:Y:S01]  /*35e0*/  ISETP.GE.AND P5, PT, R71, RZ, PT ;  /* 0x000000ff4700720c */ /* 0x000fe20003fa6270 */
[--C-:B------:R-:W-:Y:S01]  /*35f0*/  @!P4 IMAD.IADD R112, R112, 0x1, -R3.reuse ;  /* 0x000000017070c824 */ /* 0x100fe200078e0a03 */
[----:B------:R-:W-:Y:S01]  /*3600*/  ISETP.GE.AND P4, PT, R73, RZ, PT ;  /* 0x000000ff4900720c */ /* 0x000fe20003f86270 */
[----:B------:R-:W-:Y:S01]  /*3610*/  @!P1 IMAD.IADD R114, R114, 0x1, -R3 ;  /* 0x0000000172729824 */ /* 0x000fe200078e0a03 */
[----:B------:R-:W-:Y:S01]  /*3620*/  ISETP.GE.AND P1, PT, R63, RZ, PT ;  /* 0x000000ff3f00720c */ /* 0x000fe20003f26270 */
[----:B------:R-:W-:Y:S01]  /*3630*/  @!P3 IMAD.MOV R104, RZ, RZ, -R104 ;  /* 0x000000ffff68b224 */ /* 0x000fe200078e0a68 */
[----:B------:R-:W-:Y:S01]  /*3640*/  ISETP.GE.AND P3, PT, R0, RZ, PT ;  /* 0x000000ff0000720c */ /* 0x000fe20003f66270 */
[----:B------:R-:W-:Y:S01]  /*3650*/  @!P2 IMAD.MOV R102, RZ, RZ, -R102 ;  /* 0x000000ffff66a224 */ /* 0x000fe200078e0a66 */
[----:B------:R-:W-:-:S02]  /*3660*/  ISETP.GT.U32.AND P6, PT, R59, R42, PT ;  /* 0x0000002a3b00720c */ /* 0x000fc40003fc4070 */
[----:B------:R-:W-:Y:S01]  /*3670*/  ISETP.NE.AND P2, PT, R55, RZ, PT ;  /* 0x000000ff3700720c */ /* 0x000fe20003f45270 */
[----:B------:R-:W-:Y:S01]  /*3680*/  @!P0 IMAD.MOV R106, RZ, RZ, -R106 ;  /* 0x000000ffff6a8224 */ /* 0x000fe200078e0a6a */
[----:B------:R-:W-:Y:S01]  /*3690*/  LOP3.LUT R3, RZ, R55, RZ, 0x33, !PT ;  /* 0x00000037ff037212 */ /* 0x000fe200078e33ff */
[----:B------:R-:W-:Y:S01]  /*36a0*/  @!P5 IMAD.MOV R108, RZ, RZ, -R108 ;  /* 0x000000ffff6cd224 */ /* 0x000fe200078e0a6c */
[----:B------:R-:W-:Y:S01]  /*36b0*/  ISETP.NE.AND P0, PT, R54, RZ, PT ;  /* 0x000000ff3600720c */ /* 0x000fe20003f05270 */
[----:B------:R-:W-:Y:S01]  /*36c0*/  @!P4 IMAD.MOV R110, RZ, RZ, -R110 ;  /* 0x000000ffff6ec224 */ /* 0x000fe200078e0a6e */
[C---:B------:R-:W-:Y:S01]  /*36d0*/  SEL R57, R3.reuse, R38, !P2 ;  /* 0x0000002603397207 */ /* 0x040fe20005000000 */
[----:B------:R-:W-:Y:S01]  /*36e0*/  @!P1 IMAD.MOV R112, RZ, RZ, -R112 ;  /* 0x000000ffff709224 */ /* 0x000fe200078e0a70 */
[C---:B------:R-:W-:Y:S01]  /*36f0*/  SEL R38, R3.reuse, R46, !P2 ;  /* 0x0000002e03267207 */ /* 0x040fe20005000000 */
[----:B------:R-:W-:Y:S01]  /*3700*/  @!P3 IMAD.MOV R114, RZ, RZ, -R114 ;  /* 0x000000ffff72b224 */ /* 0x000fe200078e0a72 */
[C---:B------:R-:W-:Y:S01]  /*3710*/  SEL R64, R3.reuse, R47, !P2 ;  /* 0x0000002f03407207 */ /* 0x040fe20005000000 */
[----:B------:R-:W-:Y:S01]  /*3720*/  @!P6 IMAD.IADD R42, R42, 0x1, -R59 ;  /* 0x000000012a2ae824 */ /* 0x000fe200078e0a3b */
[C---:B------:R-:W-:Y:S01]  /*3730*/  SEL R65, R3.reuse, R48, !P2 ;  /* 0x0000003003417207 */ /* 0x040fe20005000000 */
[----:B------:R-:W-:Y:S01]  /*3740*/  IMAD R99, R38, UR5, RZ ;  /* 0x0000000526637c24 */ /* 0x000fe2000f8e02ff */
[----:B------:R-:W-:Y:S01]  /*3750*/  SEL R68, R3, R68, !P2 ;  /* 0x0000004403447207 */ /* 0x000fe20005000000 */
[----:B------:R-:W-:Y:S01]  /*3760*/  IMAD R101, R64, UR5, RZ ;  /* 0x0000000540657c24 */ /* 0x000fe2000f8e02ff */
[----:B------:R-:W-:Y:S01]  /*3770*/  ISETP.GE.AND P6, PT, R113, RZ, PT ;  /* 0x000000ff7100720c */ /* 0x000fe20003fc6270 */
[----:B------:R-:W-:Y:S01]  /*3780*/  IMAD R103, R65, UR5, RZ ;  /* 0x0000000541677c24 */ /* 0x000fe2000f8e02ff */
[C---:B------:R-:W-:Y:S01]  /*3790*/  SEL R7, R3.reuse, R6, !P2 ;  /* 0x0000000603077207 */ /* 0x040fe20005000000 */
[----:B------:R-:W-:Y:S01]  /*37a0*/  IMAD R107, R68, UR5, RZ ;  /* 0x00000005446b7c24 */ /* 0x000fe2000f8e02ff */
[----:B------:R-:W-:Y:S01]  /*37b0*/  SEL R52, R3, R4, !P2 ;  /* 0x0000000403347207 */ /* 0x000fe20005000000 */
[----:B------:R-:W-:Y:S01]  /*37c0*/  IMAD R57, R57, UR5, RZ ;  /* 0x0000000539397c24 */ /* 0x000fe2000f8e02ff */
[----:B------:R-:W-:Y:S01]  /*37d0*/  SEL R53, R3, R35, !P2 ;  /* 0x0000002303357207 */ /* 0x000fe20005000000 */
[----:B------:R-:W-:Y:S01]  /*37e0*/  IMAD R7, R7, UR5, RZ ;  /* 0x0000000507077c24 */ /* 0x000fe2000f8e02ff */
[----:B------:R-:W-:-:S02]  /*37f0*/  SEL R55, R3, R36, !P2 ;  /* 0x0000002403377207 */ /* 0x000fc40005000000 */
[----:B------:R-:W-:Y:S01]  /*3800*/  SEL R56, R3, R37, !P2 ;  /* 0x0000002503387207 */ /* 0x000fe20005000000 */
[----:B------:R-:W-:Y:S01]  /*3810*/  IMAD R53, R53, UR5, RZ ;  /* 0x0000000535357c24 */ /* 0x000fe2000f8e02ff */
[C---:B------:R-:W-:Y:S01]  /*3820*/  SEL R58, R3.reuse, R39, !P2 ;  /* 0x00000027033a7207 */ /* 0x040fe20005000000 */
[----:B------:R-:W-:Y:S01]  /*3830*/  @!P6 IMAD.MOV R42, RZ, RZ, -R42 ;  /* 0x000000ffff2ae224 */ /* 0x000fe200078e0a2a */
[C---:B------:R-:W-:Y:S01]  /*3840*/  SEL R59, R3.reuse, R40, !P2 ;  /* 0x00000028033b7207 */ /* 0x040fe20005000000 */
[----:B------:R-:W-:Y:S01]  /*3850*/  IMAD R93, R56, UR5, RZ ;  /* 0x00000005385d7c24 */ /* 0x000fe2000f8e02ff */
[C---:B------:R-:W-:Y:S01]  /*3860*/  SEL R60, R3.reuse, R41, !P2 ;  /* 0x00000029033c7207 */ /* 0x040fe20005000000 */
[----:B------:R-:W-:Y:S01]  /*3870*/  IMAD R95, R58, UR5, RZ ;  /* 0x000000053a5f7c24 */ /* 0x000fe2000f8e02ff */
[----:B------:R-:W-:Y:S01]  /*3880*/  SEL R61, R3, R43, !P2 ;  /* 0x0000002b033d7207 */ /* 0x000fe20005000000 */
[----:B------:R-:W-:Y:S01]  /*3890*/  IMAD R55, R55, UR5, RZ ;  /* 0x0000000537377c24 */ /* 0x000fe2000f8e02ff */
[C---:B------:R-:W-:Y:S01]  /*38a0*/  SEL R62, R3.reuse, R44, !P2 ;  /* 0x0000002c033e7207 */ /* 0x040fe20005000000 */
[----:B------:R-:W-:Y:S01]  /*38b0*/  IMAD R97, R60, UR5, RZ ;  /* 0x000000053c617c24 */ /* 0x000fe2000f8e02ff */
[----:B------:R-:W-:Y:S01]  /*38c0*/  SEL R63, R3, R45, !P2 ;  /* 0x0000002d033f7207 */ /* 0x000fe20005000000 */
[----:B------:R-:W-:Y:S01]  /*38d0*/  IMAD R59, R59, UR5, RZ ;  /* 0x000000053b3b7c24 */ /* 0x000fe2000f8e02ff */
[----:B------:R-:W-:Y:S01]  /*38e0*/  SEL R66, R3, R50, !P2 ;  /* 0x0000003203427207 */ /* 0x000fe20005000000 */
[----:B------:R-:W-:Y:S01]  /*38f0*/  IMAD R61, R61, UR5, RZ ;  /* 0x000000053d3d7c24 */ /* 0x000fe2000f8e02ff */
[----:B------:R-:W-:Y:S01]  /*3900*/  SEL R9, R3, R9, !P2 ;  /* 0x0000000903097207 */ /* 0x000fe20005000000 */
[----:B------:R-:W-:Y:S01]  /*3910*/  IMAD R63, R63, UR5, RZ ;  /* 0x000000053f3f7c24 */ /* 0x000fe2000f8e02ff */
[C---:B------:R-:W-:Y:S01]  /*3920*/  SEL R8, R3.reuse, R8, !P2 ;  /* 0x0000000803087207 */ /* 0x040fe20005000000 */
[----:B------:R-:W-:Y:S01]  /*3930*/  IMAD R105, R66, UR5, RZ ;  /* 0x0000000542697c24 */ /* 0x000fe2000f8e02ff */
[----:B------:R-:W-:Y:S01]  /*3940*/  SEL R14, R3, R14, !P2 ;  /* 0x0000000e030e7207 */ /* 0x000fe20005000000 */
[----:B------:R-:W-:Y:S01]  /*3950*/  IMAD R9, R9, UR5, RZ ;  /* 0x0000000509097c24 */ /* 0x000fe2000f8e02ff */
        /* <DEDUP_REMOVED lines=48> */
[----:B------:R-:W-:-:S02]  /*3c60*/  SEL R76, R3, R76, !P2 ;  /* 0x0000004c034c7207 */ /* 0x000fc40005000000 */
[C---:B------:R-:W-:Y:S02]  /*3c70*/  SEL R78, R3.reuse, R78, !P2 ;  /* 0x0000004e034e7207 */ /* 0x040fe40005000000 */
[C---:B------:R-:W-:Y:S02]  /*3c80*/  SEL R51, R3.reuse, R80, !P2 ;  /* 0x0000005003337207 */ /* 0x040fe40005000000 */
[C---:B------:R-:W-:Y:S02]  /*3c90*/  SEL R50, R3.reuse, R82, !P2 ;  /* 0x0000005203327207 */ /* 0x040fe40005000000 */
[----:B------:R-:W-:Y:S01]  /*3ca0*/  SEL R48, R3, R84, !P2 ;  /* 0x0000005403307207 */ /* 0x000fe20005000000 */
[----:B------:R-:W-:Y:S01]  /*3cb0*/  IMAD R51, R51, UR5, RZ ;  /* 0x0000000533337c24 */ /* 0x000fe2000f8e02ff */
[C---:B------:R-:W-:Y:S02]  /*3cc0*/  SEL R49, R3.reuse, R86, !P2 ;  /* 0x0000005603317207 */ /* 0x040fe40005000000 */
[----:B------:R-:W-:-:S02]  /*3cd0*/  SEL R35, R3, R88, !P2 ;  /* 0x0000005803237207 */ /* 0x000fc40005000000 */
[----:B------:R-:W-:Y:S01]  /*3ce0*/  SEL R41, R3, R90, !P2 ;  /* 0x0000005a03297207 */ /* 0x000fe20005000000 */
[----:B------:R-:W-:Y:S01]  /*3cf0*/  IMAD R49, R49, UR5, RZ ;  /* 0x0000000531317c24 */ /* 0x000fe2000f8e02ff */
[----:B------:R-:W-:Y:S01]  /*3d00*/  SEL R46, R3, R92, !P2 ;  /* 0x0000005c032e7207 */ /* 0x000fe20005000000 */
[----:B------:R-:W-:Y:S01]  /*3d10*/  IMAD R35, R35, UR5, RZ ;  /* 0x0000000523237c24 */ /* 0x000fe2000f8e02ff */
[----:B------:R-:W-:Y:S01]  /*3d20*/  SEL R47, R3, R94, !P2 ;  /* 0x0000005e032f7207 */ /* 0x000fe20005000000 */
[----:B------:R-:W-:Y:S01]  /*3d30*/  IMAD R41, R41, UR5, RZ ;  /* 0x0000000529297c24 */ /* 0x000fe2000f8e02ff */
[C---:B------:R-:W-:Y:S02]  /*3d40*/  SEL R6, R3.reuse, R96, !P2 ;  /* 0x0000006003067207 */ /* 0x040fe40005000000 */
[C---:B------:R-:W-:Y:S02]  /*3d50*/  SEL R37, R3.reuse, R98, !P2 ;  /* 0x0000006203257207 */ /* 0x040fe40005000000 */
[----:B------:R-:W-:-:S02]  /*3d60*/  SEL R39, R3, R100, !P2 ;  /* 0x0000006403277207 */ /* 0x000fc40005000000 */
[----:B------:R-:W-:Y:S01]  /*3d70*/  SEL R43, R3, R102, !P2 ;  /* 0x00000066032b7207 */ /* 0x000fe20005000000 */
[----:B------:R-:W-:Y:S01]  /*3d80*/  IMAD R37, R37, UR5, RZ ;  /* 0x0000000525257c24 */ /* 0x000fe2000f8e02ff */
[C---:B------:R-:W-:Y:S02]  /*3d90*/  SEL R4, R3.reuse, R104, !P2 ;  /* 0x0000006803047207 */ /* 0x040fe40005000000 */
[C---:B------:R-:W-:Y:S02]  /*3da0*/  SEL R36, R3.reuse, R106, !P2 ;  /* 0x0000006a03247207 */ /* 0x040fe40005000000 */
[C---:B------:R-:W-:Y:S02]  /*3db0*/  SEL R40, R3.reuse, R108, !P2 ;  /* 0x0000006c03287207 */ /* 0x040fe40005000000 */
[----:B------:R-:W-:Y:S02]  /*3dc0*/  SEL R44, R3, R110, !P2 ;  /* 0x0000006e032c7207 */ /* 0x000fe40005000000 */
[----:B------:R-:W-:-:S02]  /*3dd0*/  CS2R R110, SRZ ;  /* 0x00000000006e7805 */ /* 0x000fc4000001ff00 */
[C---:B------:R-:W-:Y:S02]  /*3de0*/  SEL R38, R3.reuse, R112, !P2 ;  /* 0x0000007003267207 */ /* 0x040fe40005000000 */
[----:B------:R-:W-:Y:S02]  /*3df0*/  SEL R45, R3, R114, !P2 ;  /* 0x00000072032d7207 */ /* 0x000fe40005000000 */
[-C--:B0-----:R-:W-:Y:S02]  /*3e00*/  IADD3 R3, P3, R99, R32.reuse, RZ ;  /* 0x0000002063037210 */ /* 0x081fe40007f7e0ff */
[-C--:B------:R-:W-:Y:S01]  /*3e10*/  IADD3 R65, P2, R101, R32.reuse, RZ ;  /* 0x0000002065417210 */ /* 0x080fe20007f5e0ff */
[----:B------:R-:W-:Y:S01]  /*3e20*/  IMAD R45, R45, UR5, RZ ;  /* 0x000000052d2d7c24 */ /* 0x000fe2000f8e02ff */
[----:B------:R-:W-:Y:S02]  /*3e30*/  R2UR UR58, R3 ;  /* 0x00000000033a72ca */ /* 0x000fe400000e0000 */
[----:B------:R-:W-:-:S02]  /*3e40*/  IADD3 R3, P4, R107, R32, RZ ;  /* 0x000000206b037210 */ /* 0x000fc40007f9e0ff */
[----:B------:R-:W-:Y:S01]  /*3e50*/  R2UR UR57, R65 ;  /* 0x00000000413972ca */ /* 0x000fe200000e0000 */
[----:B------:R-:W-:Y:S01]  /*3e60*/  IMAD R65, R52, UR5, RZ ;  /* 0x0000000534417c24 */ /* 0x000fe2000f8e02ff */
[----:B------:R-:W-:Y:S02]  /*3e70*/  R2UR UR54, R3 ;  /* 0x00000000033672ca */ /* 0x000fe400000e0000 */
[----:B------:R-:W-:Y:S02]  /*3e80*/  SHF.R.S32.HI R130, RZ, 0x1f, R7 ;  /* 0x0000001fff827819 */ /* 0x000fe40000011407 */
[-C--:B------:R-:W-:Y:S02]  /*3e90*/  IADD3 R3, P5, R7, R32.reuse, RZ ;  /* 0x0000002007037210 */ /* 0x080fe40007fbe0ff */
[----:B------:R-:W-:Y:S02]  /*3ea0*/  SHF.R.S32.HI R10, RZ, 0x1f, R65 ;  /* 0x0000001fff0a7819 */ /* 0x000fe40000011441 */
[-C--:B------:R-:W-:Y:S01]  /*3eb0*/  IADD3 R7, P6, R65, R32.reuse, RZ ;  /* 0x0000002041077210 */ /* 0x080fe20007fde0ff */
[----:B------:R-:W-:Y:S01]  /*3ec0*/  IMAD.X R130, R130, 0x1, R33, P5 ;  /* 0x0000000182827824 */ /* 0x000fe200028e0621 */
[----:B------:R-:W-:Y:S01]  /*3ed0*/  SHF.R.S32.HI R144, RZ, 0x1f, R9 ;  /* 0x0000001fff907819 */ /* 0x000fe20000011409 */
[----:B------:R-:W-:Y:S01]  /*3ee0*/  IMAD R65, R78, UR5, RZ ;  /* 0x000000054e417c24 */ /* 0x000fe2000f8e02ff */
[----:B------:R-:W-:Y:S01]  /*3ef0*/  IADD3 R8, P5, R9, R32, RZ ;  /* 0x0000002009087210 */ /* 0x000fe20007fbe0ff */
[----:B------:R-:W-:Y:S01]  /*3f00*/  IMAD.X R143, R10, 0x1, R33, P6 ;  /* 0x000000010a8f7824 */ /* 0x000fe200030e0621 */
[----:B------:R-:W-:-:S02]  /*3f10*/  SHF.R.S32.HI R14, RZ, 0x1f, R67 ;  /* 0x0000001fff0e7819 */ /* 0x000fc40000011443 */
[-C--:B------:R-:W-:Y:S01]  /*3f20*/  IADD3 R10, P6, R67, R32.reuse, RZ ;  /* 0x00000020430a7210 */ /* 0x080fe20007fde0ff */
[----:B------:R-:W-:Y:S01]  /*3f30*/  IMAD.X R144, R144, 0x1, R33, P5 ;  /* 0x0000000190907824 */ /* 0x000fe200028e0621 */
[----:B------:R-:W-:Y:S01]  /*3f40*/  SHF.R.S32.HI R146, RZ, 0x1f, R69 ;  /* 0x0000001fff927819 */ /* 0x000fe20000011445 */
[----:B------:R-:W-:Y:S01]  /*3f50*/  IMAD R67, R48, UR5, RZ ;  /* 0x0000000530437c24 */ /* 0x000fe2000f8e02ff */
[-C--:B------:R-:W-:Y:S01]  /*3f60*/  IADD3 R12, P5, R69, R32.reuse, RZ ;  /* 0x00000020450c7210 */ /* 0x080fe20007fbe0ff */
[----:B------:R-:W-:Y:S01]  /*3f70*/  IMAD.X R145, R14, 0x1, R33, P6 ;  /* 0x000000010e917824 */ /* 0x000fe200030e0621 */
[----:B------:R-:W-:Y:S01]  /*3f80*/  SHF.R.S32.HI R16, RZ, 0x1f, R11 ;  /* 0x0000001fff107819 */ /* 0x000fe2000001140b */
[----:B------:R-:W-:Y:S01]  /*3f90*/  IMAD R69, R46, UR5, RZ ;  /* 0x000000052e457c24 */ /* 0x000fe2000f8e02ff */
[----:B------:R-:W-:Y:S01]  /*3fa0*/  IADD3 R9, P6, R11, R32, RZ ;  /* 0x000000200b097210 */ /* 0x000fe20007fde0ff */
[----:B------:R-:W-:Y:S01]  /*3fb0*/  IMAD.X R146, R146, 0x1, R33, P5 ;  /* 0x0000000192927824 */ /* 0x000fe200028e0621 */
[----:B------:R-:W-:-:S02]  /*3fc0*/  SHF.R.S32.HI R148, RZ, 0x1f, R71 ;  /* 0x0000001fff947819 */ /* 0x000fc40000011447 */
[----:B------:R-:W-:Y:S01]  /*3fd0*/  SHF.R.S32.HI R18, RZ, 0x1f, R13 ;  /* 0x0000001fff127819 */ /* 0x000fe2000001140d */
[----:B------:R-:W-:Y:S01]  /*3fe0*/  IMAD.X R147, R16, 0x1, R33, P6 ;  /* 0x0000000110937824 */ /* 0x000fe200030e0621 */
[-C--:B------:R-:W-:Y:S01]  /*3ff0*/  IADD3 R11, P5, R71, R32.reuse, RZ ;  /* 0x00000020470b7210 */ /* 0x080fe20007fbe0ff */
[----:B------:R-:W-:Y:S01]  /*4000*/  IMAD R71, R47, UR5, RZ ;  /* 0x000000052f477c24 */ /* 0x000fe2000f8e02ff */
[-C--:B------:R-:W-:Y:S02]  /*4010*/  IADD3 R13, P6, R13, R32.reuse, RZ ;  /* 0x000000200d0d7210 */ /* 0x080fe40007fde0ff */
[----:B------:R-:W-:Y:S01]  /*4020*/  SHF.R.S32.HI R150, RZ, 0x1f, R73 ;  /* 0x0000001fff967819 */ /* 0x000fe20000011449 */
[----:B------:R-:W-:Y:S01]  /*4030*/  IMAD.X R148, R148, 0x1, R33, P5 ;  /* 0x0000000194947824 */ /* 0x000fe200028e0621 */
[----:B------:R-:W-:Y:S01]  /*4040*/  SHF.R.S32.HI R212, RZ, 0x1f, R15 ;  /* 0x0000001fffd47819 */ /* 0x000fe2000001140f */
[----:B------:R-:W-:Y:S01]  /*4050*/  IMAD.X R149, R18, 0x1, R33, P6 ;  /* 0x0000000112957824 */ /* 0x000fe200030e0621 */
[-C--:B------:R-:W-:Y:S01]  /*4060*/  IADD3 R14, P5, R73, R32.reuse, RZ ;  /* 0x00000020490e7210 */ /* 0x080fe20007fbe0ff */
[----:B------:R-:W-:Y:S01]  /*4070*/  IMAD R73, R43, UR5, RZ ;  /* 0x000000052b497c24 */ /* 0x000fe2000f8e02ff */
[----:B------:R-:W-:-:S02]  /*4080*/  IADD3 R15, P6, R15, R32, RZ ;  /* 0x000000200f0f7210 */ /* 0x000fc40007fde0ff */
[----:B------:R-:W-:Y:S01]  /*4090*/  SHF.R.S32.HI R20, RZ, 0x1f, R75 ;  /* 0x0000001fff147819 */ /* 0x000fe2000001144b */
[--C-:B------:R-:W-:Y:S01]  /*40a0*/  IMAD.X R150, R150, 0x1, R33.reuse, P5 ;  /* 0x0000000196967824 */ /* 0x100fe200028e0621 */
[-C--:B------:R-:W-:Y:S01]  /*40b0*/  IADD3 R16, P5, R75, R32.reuse, RZ ;  /* 0x000000204b107210 */ /* 0x080fe20007fbe0ff */
[----:B------:R-:W-:Y:S01]  /*40c0*/  IMAD.X R212, R212, 0x1, R33, P6 ;  /* 0x00000001d4d47824 */ /* 0x000fe200030e0621 */
[----:B------:R-:W-:Y:S01]  /*40d0*/  SHF.R.S32.HI R22, RZ, 0x1f, R77 ;  /* 0x0000001fff167819 */ /* 0x000fe2000001144d */
[----:B------:R-:W-:Y:S01]  /*40e0*/  IMAD R75, R44, UR5, RZ ;  /* 0x000000052c4b7c24 */ /* 0x000fe2000f8e02ff */
[-C--:B------:R-:W-:Y:S01]  /*40f0*/  IADD3 R17, P6, R77, R32.reuse, RZ ;  /* 0x000000204d117210 */ /* 0x080fe20007fde0ff */
[----:B------:R-:W-:Y:S01]  /*4100*/  IMAD.X R213, R20, 0x1, R33, P5 ;  /* 0x0000000114d57824 */ /* 0x000fe200028e0621 */
[----:B------:R-:W-:Y:S02]  /*4110*/  SHF.R.S32.HI R24, RZ, 0x1f, R79 ;  /* 0x0000001fff187819 */ /* 0x000fe4000001144f */
[----:B------:R-:W-:Y:S01]  /*4120*/  SHF.R.S32.HI R26, RZ, 0x1f, R19 ;  /* 0x0000001fff1a7819 */ /* 0x000fe20000011413 */
[----:B------:R-:W-:Y:S01]  /*4130*/  IMAD.X R217, R22, 0x1, R33, P6 ;  /* 0x0000000116d97824 */ /* 0x000fe200030e0621 */
[----:B------:R-:W-:-:S02]  /*4140*/  IADD3 R18, P5, R79, R32, RZ ;  /* 0x000000204f127210 */ /* 0x000fc40007fbe0ff */
[----:B------:R-:W-:Y:S02]  /*4150*/  CS2R R78, SRZ ;  /* 0x00000000004e7805 */ /* 0x000fe4000001ff00 */
[-C--:B------:R-:W-:Y:S02]  /*4160*/  IADD3 R19, P6, R19, R32.reuse, RZ ;  /* 0x0000002013137210 */ /* 0x080fe40007fde0ff */
[----:B------:R-:W-:Y:S01]  /*4170*/  SHF.R.S32.HI R28, RZ, 0x1f, R81 ;  /* 0x0000001fff1c7819 */ /* 0x000fe20000011451 */
[----:B------:R-:W-:Y:S01]  /*4180*/  IMAD.X R231, R24, 0x1, R33, P5 ;  /* 0x0000000118e77824 */ /* 0x000fe200028e0621 */
[----:B------:R-:W-:Y:S01]  /*4190*/  SHF.R.S32.HI R240, RZ, 0x1f, R21 ;  /* 0x0000001ffff07819 */ /* 0x000fe20000011415 */
[----:B------:R-:W-:Y:S01]  /*41a0*/  IMAD.X R235, R26, 0x1, R33, P6 ;  /* 0x000000011aeb7824 */ /* 0x000fe200030e0621 */
[----:B------:R-:W-:Y:S02]  /*41b0*/  IADD3 R20, P5, R81, R32, RZ ;  /* 0x0000002051147210 */ /* 0x000fe40007fbe0ff */
[----:B------:R-:W-:-:S02]  /*41c0*/  CS2R R80, SRZ ;  /* 0x0000000000507805 */ /* 0x000fc4000001ff00 */
[----:B------:R-:W-:Y:S02]  /*41d0*/  IADD3 R21, P6, R21, R32, RZ ;  /* 0x0000002015157210 */ /* 0x000fe40007fde0ff */
[----:B------:R-:W-:Y:S01]  /*41e0*/  @!P0 LOP3.LUT R42, RZ, R54, RZ, 0x33, !PT ;  /* 0x00000036ff2a8212 */ /* 0x000fe200078e33ff */
[----:B------:R-:W-:Y:S01]  /*41f0*/  IMAD.X R239, R28, 0x1, R33, P5 ;  /* 0x000000011cef7824 */ /* 0x000fe200028e0621 */
[----:B------:R-:W-:Y:S01]  /*4200*/  SHF.R.S32.HI R30, RZ, 0x1f, R83 ;  /* 0x0000001fff1e7819 */ /* 0x000fe20000011453 */
[----:B------:R-:W-:Y:S01]  /*4210*/  IMAD.X R240, R240, 0x1, R33, P6 ;  /* 0x00000001f0f07824 */ /* 0x000fe200030e0621 */
[----:B------:R-:W-:Y:S02]  /*4220*/  SHF.R.S32.HI R52, RZ, 0x1f, R23 ;  /* 0x0000001fff347819 */ /* 0x000fe40000011417 */
[----:B------:R-:W-:Y:S02]  /*4230*/  IADD3 R22, P5, R83, R32, RZ ;  /* 0x0000002053167210 */ /* 0x000fe40007fbe0ff */
[----:B------:R-:W-:-:S02]  /*4240*/  CS2R R82, SRZ ;  /* 0x0000000000527805 */ /* 0x000fc4000001ff00 */
[-C--:B------:R-:W-:Y:S02]  /*4250*/  IADD3 R54, P0, R105, R32.reuse, RZ ;  /* 0x0000002069367210 */ /* 0x080fe40007f1e0ff */
[-C--:B------:R-:W-:Y:S01]  /*4260*/  IADD3 R23, P6, R23, R32.reuse, RZ ;  /* 0x0000002017177210 */ /* 0x080fe20007fde0ff */
[----:B------:R-:W-:Y:S01]  /*4270*/  IMAD.X R28, R30, 0x1, R33, P5 ;  /* 0x000000011e1c7824 */ /* 0x000fe200028e0621 */
[----:B------:R-:W-:Y:S02]  /*4280*/  R2UR UR55, R54 ;  /* 0x00000000363772ca */ /* 0x000fe400000e0000 */
[----:B------:R-:W-:Y:S01]  /*4290*/  SHF.R.S32.HI R54, RZ, 0x1f, R85 ;  /* 0x0000001fff367819 */ /* 0x000fe20000011455 */
[----:B------:R-:W-:Y:S01]  /*42a0*/  IMAD.X R26, R52, 0x1, R33, P6 ;  /* 0x00000001341a7824 */ /* 0x000fe200030e0621 */
[----:B------:R-:W-:Y:S01]  /*42b0*/  SHF.R.S32.HI R56, RZ, 0x1f, R25 ;  /* 0x0000001fff387819 */ /* 0x000fe20000011419 */
[----:B------:R0:W-:Y:S01]  /*42c0*/  STL [R1], R28 ;  /* 0x0000001c01007387 */ /* 0x0001e20000100800 */
[----:B------:R-:W-:-:S02]  /*42d0*/  IADD3 R24, P5, R85, R32, RZ ;  /* 0x0000002055187210 */ /* 0x000fc40007fbe0ff */
[----:B------:R-:W-:Y:S02]  /*42e0*/  CS2R R84, SRZ ;  /* 0x0000000000547805 */ /* 0x000fe4000001ff00 */
[-C--:B------:R-:W-:Y:S01]  /*42f0*/  IADD3 R25, P6, R25, R32.reuse, RZ ;  /* 0x0000002019197210 */ /* 0x080fe20007fde0ff */
[----:B------:R1:W-:Y:S01]  /*4300*/  STL [R1+0x4], R26 ;  /* 0x0000041a01007387 */ /* 0x0003e20000100800 */
[----:B------:R-:W-:Y:S01]  /*4310*/  SHF.R.S32.HI R58, RZ, 0x1f, R87 ;  /* 0x0000001fff3a7819 */ /* 0x000fe20000011457 */
[----:B------:R-:W-:Y:S01]  /*4320*/  IMAD.X R30, R54, 0x1, R33, P5 ;  /* 0x00000001361e7824 */ /* 0x000fe200028e0621 */
[----:B------:R-:W-:Y:S02]  /*4330*/  SHF.R.S32.HI R60, RZ, 0x1f, R27 ;  /* 0x0000001fff3c7819 */ /* 0x000fe4000001141b */
[-C--:B------:R-:W-:Y:S01]  /*4340*/  IADD3 R64, P1, R103, R32.reuse, RZ ;  /* 0x0000002067407210 */ /* 0x080fe20007f3e0ff */
[----:B0-----:R-:W-:Y:S01]  /*4350*/  IMAD.X R28, R56, 0x1, R33, P6 ;  /* 0x00000001381c7824 */ /* 0x001fe200030e0621 */
[----:B------:R-:W-:Y:S01]  /*4360*/  IADD3 R27, P6, R27, R32, RZ ;  /* 0x000000201b1b7210 */ /* 0x000fe20007fde0ff */
[----:B------:R0:W-:Y:S01]  /*4370*/  STL [R1+0x8], R30 ;  /* 0x0000081e01007387 */ /* 0x0001e20000100800 */
[----:B------:R-:W-:-:S02]  /*4380*/  R2UR UR56, R64 ;  /* 0x00000000403872ca */ /* 0x000fc400000e0000 */
[-C--:B-1----:R-:W-:Y:S01]  /*4390*/  IADD3 R26, P5, R87, R32.reuse, RZ ;  /* 0x00000020571a7210 */ /* 0x082fe20007fbe0ff */
[----:B------:R1:W-:Y:S01]  /*43a0*/  STL [R1+0xc], R28 ;  /* 0x00000c1c01007387 */ /* 0x0003e20000100800 */
[----:B------:R-:W-:Y:S02]  /*43b0*/  SHF.R.S32.HI R64, RZ, 0x1f, R89 ;  /* 0x0000001fff407819 */ /* 0x000fe40000011459 */
[----:B------:R-:W-:Y:S02]  /*43c0*/  CS2R R86, SRZ ;  /* 0x0000000000567805 */ /* 0x000fe4000001ff00 */
[----:B------:R-:W-:Y:S01]  /*43d0*/  SHF.R.S32.HI R66, RZ, 0x1f, R29 ;  /* 0x0000001fff427819 */ /* 0x000fe2000001141d */
[----:B------:R-:W-:Y:S01]  /*43e0*/  IMAD.X R56, R58, 0x1, R33, P5 ;  /* 0x000000013a387824 */ /* 0x000fe200028e0621 */
[----:B------:R-:W-:Y:S01]  /*43f0*/  SHF.R.S32.HI R68, RZ, 0x1f, R91 ;  /* 0x0000001fff447819 */ /* 0x000fe2000001145b */
[----:B0-----:R-:W-:Y:S01]  /*4400*/  IMAD.X R30, R60, 0x1, R33, P6 ;  /* 0x000000013c1e7824 */ /* 0x001fe200030e0621 */
[----:B------:R-:W-:-:S02]  /*4410*/  IADD3 R29, P6, R29, R32, RZ ;  /* 0x000000201d1d7210 */ /* 0x000fc40007fde0ff */
[----:B------:R0:W-:Y:S01]  /*4420*/  STL [R1+0x10], R56 ;  /* 0x0000103801007387 */ /* 0x0001e20000100800 */
[-C--:B-1----:R-:W-:Y:S02]  /*4430*/  IADD3 R28, P5, R89, R32.reuse, RZ ;  /* 0x00000020591c7210 */ /* 0x082fe40007fbe0ff */
[----:B------:R-:W-:Y:S01]  /*4440*/  CS2R R88, SRZ ;  /* 0x0000000000587805 */ /* 0x000fe2000001ff00 */
[----:B------:R-:W-:Y:S01]  /*4450*/  IMAD.X R60, R66, 0x1, R33, P6 ;  /* 0x00000001423c7824 */ /* 0x000fe200030e0621 */
[----:B------:R1:W-:Y:S01]  /*4460*/  STL [R1+0x14], R30 ;  /* 0x0000141e01007387 */ /* 0x0003e20000100800 */
[----:B------:R-:W-:Y:S01]  /*4470*/  SHF.R.S32.HI R52, RZ, 0x1f, R31 ;  /* 0x0000001fff347819 */ /* 0x000fe2000001141f */
[----:B------:R-:W-:Y:S01]  /*4480*/  IMAD.X R58, R64, 0x1, R33, P5 ;  /* 0x00000001403a7824 */ /* 0x000fe200028e0621 */
[----:B------:R-:W-:Y:S02]  /*4490*/  IADD3 R31, P6, R31, R32, RZ ;  /* 0x000000201f1f7210 */ /* 0x000fe40007fde0ff */
[----:B------:R-:W-:-:S02]  /*44a0*/  SHF.R.S32.HI R54, RZ, 0x1f, R53 ;  /* 0x0000001fff367819 */ /* 0x000fc40000011435 */
[----:B------:R2:W-:Y:S01]  /*44b0*/  STL [R1+0x18], R58 ;  /* 0x0000183a01007387 */ /* 0x0005e20000100800 */
[----:B0-----:R-:W-:Y:S02]  /*44c0*/  SHF.R.S32.HI R56, RZ, 0x1f, R55 ;  /* 0x0000001fff387819 */ /* 0x001fe40000011437 */
[----:B-1----:R-:W-:Y:S01]  /*44d0*/  IADD3 R30, P5, R91, R32, RZ ;  /* 0x000000205b1e7210 */ /* 0x002fe20007fbe0ff */
[----:B------:R0:W-:Y:S01]  /*44e0*/  STL [R1+0x1c], R60 ;  /* 0x00001c3c01007387 */ /* 0x0001e20000100800 */
[----:B------:R-:W-:Y:S02]  /*44f0*/  SHF.R.S32.HI R48, RZ, 0x1f, R105 ;  /* 0x0000001fff307819 */ /* 0x000fe40000011469 */
[----:B------:R-:W-:Y:S02]  /*4500*/  CS2R R104, SRZ ;  /* 0x0000000000687805 */ /* 0x000fe4000001ff00 */
[----:B------:R-:W-:Y:S02]  /*4510*/  SHF.R.S32.HI R64, RZ, 0x1f, R75 ;  /* 0x0000001fff407819 */ /* 0x000fe4000001144b */
[----:B------:R-:W-:-:S02]  /*4520*/  CS2R R90, SRZ ;  /* 0x00000000005a7805 */ /* 0x000fc4000001ff00 */
[----:B--2---:R-:W-:Y:S01]  /*4530*/  SHF.R.S32.HI R58, RZ, 0x1f, R93 ;  /* 0x0000001fff3a7819 */ /* 0x004fe2000001145d */
[--C-:B0-----:R-:W-:Y:S01]  /*4540*/  IMAD.X R60, R68, 0x1, R33.reuse, P5 ;  /* 0x00000001443c7824 */ /* 0x101fe200028e0621 */
[-C--:B------:R-:W-:Y:S01]  /*4550*/  IADD3 R112, P5, R53, R32.reuse, RZ ;  /* 0x0000002035707210 */ /* 0x080fe20007fbe0ff */
[--C-:B------:R-:W-:Y:S01]  /*4560*/  IMAD.X R53, R52, 0x1, R33.reuse, P6 ;  /* 0x0000000134357824 */ /* 0x100fe200030e0621 */
[-C--:B------:R-:W-:Y:S02]  /*4570*/  IADD3 R113, P6, R55, R32.reuse, RZ ;  /* 0x0000002037717210 */ /* 0x080fe40007fde0ff */
[----:B------:R0:W-:Y:S01]  /*4580*/  STL [R1+0x20], R60 ;  /* 0x0000203c01007387 */ /* 0x0001e20000100800 */
[----:B------:R-:W-:Y:S01]  /*4590*/  IMAD.X R54, R54, 0x1, R33, P5 ;  /* 0x0000000136367824 */ /* 0x000fe200028e0621 */
[----:B------:R-:W-:Y:S02]  /*45a0*/  IADD3 R114, P5, R93, R32, RZ ;  /* 0x000000205d727210 */ /* 0x000fe40007fbe0ff */
[----:B------:R-:W-:Y:S01]  /*45b0*/  CS2R R92, SRZ ;  /* 0x00000000005c7805 */ /* 0x000fe2000001ff00 */
[----:B------:R1:W-:Y:S01]  /*45c0*/  STL [R1+0x24], R53 ;  /* 0x0000243501007387 */ /* 0x0003e20000100800 */
[----:B------:R-:W-:-:S03]  /*45d0*/  SHF.R.S32.HI R52, RZ, 0x1f, R57 ;  /* 0x0000001fff347819 */ /* 0x000fc60000011439 */
[----:B------:R2:W-:Y:S01]  /*45e0*/  STL [R1+0x28], R54 ;  /* 0x0000283601007387 */ /* 0x0005e20000100800 */
[----:B0-----:R-:W-:Y:S02]  /*45f0*/  SHF.R.S32.HI R60, RZ, 0x1f, R99 ;  /* 0x0000001fff3c7819 */ /* 0x001fe40000011463 */
[----:B------:R-:W-:Y:S01]  /*4600*/  CS2R R98, SRZ ;  /* 0x0000000000627805 */ /* 0x000fe2000001ff00 */
[--C-:B-1----:R-:W-:Y:S01]  /*4610*/  IMAD.X R53, R56, 0x1, R33.reuse, P6 ;  /* 0x0000000138357824 */ /* 0x102fe200030e0621 */
[----:B------:R-:W-:Y:S01]  /*4620*/  IADD3 R115, P6, R57, R32, RZ ;  /* 0x0000002039737210 */ /* 0x000fe20007fde0ff */
[----:B------:R-:W-:Y:S01]  /*4630*/  IMAD.X R60, R60, 0x1, R33, P3 ;  /* 0x000000013c3c7824 */ /* 0x000fe200018e0621 */
[----:B--2---:R-:W-:Y:S02]  /*4640*/  SHF.R.S32.HI R54, RZ, 0x1f, R95 ;  /* 0x0000001fff367819 */ /* 0x004fe4000001145f */
[----:B------:R0:W-:Y:S01]  /*4650*/  STL [R1+0x2c], R53 ;  /* 0x00002c3501007387 */ /* 0x0001e20000100800 */
[----:B------:R-:W-:Y:S01]  /*4660*/  IMAD.X R55, R52, 0x1, R33, P6 ;  /* 0x0000000134377824 */ /* 0x000fe200030e0621 */
[----:B------:R-:W-:-:S02]  /*4670*/  SHF.R.S32.HI R52, RZ, 0x1f, R59 ;  /* 0x0000001fff347819 */ /* 0x000fc4000001143b */
[----:B------:R-:W-:Y:S01]  /*4680*/  R2UR UR32, R60 ;  /* 0x000000003c2072ca */ /* 0x000fe200000e0000 */
[----:B0-----:R-:W-:Y:S01]  /*4690*/  IMAD.X R53, R58, 0x1, R33, P5 ;  /* 0x000000013a357824 */ /* 0x001fe200028e0621 */
[-C--:B------:R-:W-:Y:S02]  /*46a0*/  IADD3 R124, P5, R95, R32.reuse, RZ ;  /* 0x000000205f7c7210 */ /* 0x080fe40007fbe0ff */
[----:B------:R-:W-:Y:S02]  /*46b0*/  CS2R R94, SRZ ;  /* 0x00000000005e7805 */ /* 0x000fe4000001ff00 */
[----:B------:R-:W-:Y:S02]  /*46c0*/  SHF.R.S32.HI R58, RZ, 0x1f, R103 ;  /* 0x0000001fff3a7819 */ /* 0x000fe40000011467 */
[----:B------:R-:W-:Y:S01]  /*46d0*/  CS2R R102, SRZ ;  /* 0x0000000000667805 */ /* 0x000fe2000001ff00 */
[----:B------:R0:W-:Y:S01]  /*46e0*/  STL [R1+0x30], R53 ;  /* 0x0000303501007387 */ /* 0x0001e20000100800 */
[--C-:B------:R-:W-:Y:S01]  /*46f0*/  IMAD.X R54, R54, 0x1, R33.reuse, P5 ;  /* 0x0000000136367824 */ /* 0x100fe200028e0621 */
[-C--:B------:R-:W-:Y:S01]  /*4700*/  IADD3 R125, P5, R59, R32.reuse, RZ ;  /* 0x000000203b7d7210 */ /* 0x080fe20007fbe0ff */
[--C-:B------:R-:W-:Y:S01]  /*4710*/  IMAD.X R58, R58, 0x1, R33.reuse, P1 ;  /* 0x000000013a3a7824 */ /* 0x100fe200008e0621 */
[----:B------:R1:W-:Y:S03]  /*4720*/  STL [R1+0x34], R55 ;  /* 0x0000343701007387 */ /* 0x0003e60000100800 */
[----:B------:R-:W-:Y:S01]  /*4730*/  IMAD.X R52, R52, 0x1, R33, P5 ;  /* 0x0000000134347824 */ /* 0x000fe200028e0621 */
[----:B------:R2:W-:Y:S01]  /*4740*/  STL [R1+0x38], R54 ;  /* 0x0000383601007387 */ /* 0x0005e20000100800 */
[----:B------:R-:W-:-:S02]  /*4750*/  IADD3 R126, P5, R97, R32, RZ ;  /* 0x00000020617e7210 */ /* 0x000fc40007fbe0ff */
[-C--:B0-----:R-:W-:Y:S01]  /*4760*/  IADD3 R53, P6, R109, R32.reuse, RZ ;  /* 0x000000206d357210 */ /* 0x081fe20007fde0ff */
[----:B------:R0:W-:Y:S01]  /*4770*/  STL [R1+0x3c], R52 ;  /* 0x00003c3401007387 */ /* 0x0001e20000100800 */
[----:B------:R-:W-:Y:S01]  /*4780*/  R2UR UR30, R58 ;  /* 0x000000003a1e72ca */ /* 0x000fe200000e0000 */
[----:B-1----:R-:W-:Y:S01]  /*4790*/  IMAD R55, R72, UR5, RZ ;  /* 0x0000000548377c24 */ /* 0x002fe2000f8e02ff */
[----:B------:R-:W-:Y:S01]  /*47a0*/  R2UR UR53, R53 ;  /* 0x00000000353572ca */ /* 0x000fe200000e0000 */
[----:B------:R-:W-:Y:S01]  /*47b0*/  IMAD R53, R62, UR5, RZ ;  /* 0x000000053e357c24 */ /* 0x000fe2000f8e02ff */
[----:B--2---:R-:W-:Y:S02]  /*47c0*/  SHF.R.S32.HI R54, RZ, 0x1f, R97 ;  /* 0x0000001fff367819 */ /* 0x004fe40000011461 */
[----:B------:R-:W-:Y:S02]  /*47d0*/  CS2R R96, SRZ ;  /* 0x0000000000607805 */ /* 0x000fe4000001ff00 */
[----:B0-----:R-:W-:Y:S01]  /*47e0*/  SHF.R.S32.HI R52, RZ, 0x1f, R61 ;  /* 0x0000001fff347819 */ /* 0x001fe2000001143d */
[----:B------:R-:W-:Y:S01]  /*47f0*/  IMAD.X R54, R54, 0x1, R33, P5 ;  /* 0x0000000136367824 */ /* 0x000fe200028e0621 */
[----:B------:R-:W-:Y:S01]  /*4800*/  IADD3 R127, P5, R61, R32, RZ ;  /* 0x000000203d7f7210 */ /* 0x000fe20007fbe0ff */
[----:B------:R-:W-:-:S03]  /*4810*/  IMAD R61, R74, UR5, RZ ;  /* 0x000000054a3d7c24 */ /* 0x000fc6000f8e02ff */
[----:B------:R0:W-:Y:S01]  /*4820*/  STL [R1+0x54], R54 ;  /* 0x0000543601007387 */ /* 0x0001e20000100800 */
[----:B------:R-:W-:Y:S01]  /*4830*/  IMAD.X R52, R52, 0x1, R33, P5 ;  /* 0x0000000134347824 */ /* 0x000fe200028e0621 */
[-C--:B------:R-:W-:Y:S02]  /*4840*/  IADD3 R128, P5, R53, R32.reuse, RZ ;  /* 0x0000002035807210 */ /* 0x080fe40007fbe0ff */
[----:B------:R-:W-:Y:S02]  /*4850*/  IADD3 R56, P3, R61, R32, RZ ;  /* 0x000000203d387210 */ /* 0x000fe40007f7e0ff */
[----:B------:R1:W-:Y:S01]  /*4860*/  STL [R1+0x58], R52 ;  /* 0x0000583401007387 */ /* 0x0003e20000100800 */
[----:B------:R-:W-:Y:S02]  /*4870*/  SHF.R.S32.HI R46, RZ, 0x1f, R61 ;  /* 0x0000001fff2e7819 */ /* 0x000fe4000001143d */
[----:B------:R-:W-:Y:S02]  /*4880*/  R2UR UR51, R56 ;  /* 0x00000000383372ca */ /* 0x000fe400000e0000 */
[----:B0-----:R-:W-:Y:S01]  /*4890*/  SHF.R.S32.HI R54, RZ, 0x1f, R53 ;  /* 0x0000001fff367819 */ /* 0x001fe20000011435 */
[----:B------:R-:W-:Y:S01]  /*48a0*/  IMAD R53, R76, UR5, RZ ;  /* 0x000000054c357c24 */ /* 0x000fe2000f8e02ff */
[----:B------:R-:W-:-:S02]  /*48b0*/  SHF.R.S32.HI R56, RZ, 0x1f, R107 ;  /* 0x0000001fff387819 */ /* 0x000fc4000001146b */
[----:B------:R-:W-:Y:S02]  /*48c0*/  CS2R R106, SRZ ;  /* 0x00000000006a7805 */ /* 0x000fe4000001ff00 */
[----:B------:R-:W-:Y:S01]  /*48d0*/  CS2R R76, SRZ ;  /* 0x00000000004c7805 */ /* 0x000fe2000001ff00 */
[----:B------:R-:W-:Y:S01]  /*48e0*/  IMAD.X R54, R54, 0x1, R33, P5 ;  /* 0x0000000136367824 */ /* 0x000fe200028e0621 */
[----:B-1----:R-:W-:Y:S01]  /*48f0*/  SHF.R.S32.HI R52, RZ, 0x1f, R63 ;  /* 0x0000001fff347819 */ /* 0x002fe2000001143f */
[----:B------:R-:W-:Y:S01]  /*4900*/  IMAD.X R56, R56, 0x1, R33, P4 ;  /* 0x0000000138387824 */ /* 0x000fe200020e0621 */
[-C--:B------:R-:W-:Y:S01]  /*4910*/  IADD3 R129, P5, R63, R32.reuse, RZ ;  /* 0x000000203f817210 */ /* 0x080fe20007fbe0ff */
[----:B------:R-:W-:Y:S01]  /*4920*/  IMAD R63, R50, UR5, RZ ;  /* 0x00000005323f7c24 */ /* 0x000fe2000f8e02ff */
[----:B------:R0:W-:Y:S01]  /*4930*/  STL [R1+0x5c], R54 ;  /* 0x00005c3601007387 */ /* 0x0001e20000100800 */
[----:B------:R-:W-:Y:S02]  /*4940*/  SHF.R.S32.HI R50, RZ, 0x1f, R109 ;  /* 0x0000001fff327819 */ /* 0x000fe4000001146d */
[----:B------:R-:W-:Y:S01]  /*4950*/  CS2R R108, SRZ ;  /* 0x00000000006c7805 */ /* 0x000fe2000001ff00 */
[----:B------:R-:W-:Y:S01]  /*4960*/  IMAD.X R52, R52, 0x1, R33, P5 ;  /* 0x0000000134347824 */ /* 0x000fe200028e0621 */
[----:B------:R-:W-:-:S02]  /*4970*/  IADD3 R57, P5, R55, R32, RZ ;  /* 0x0000002037397210 */ /* 0x000fc40007fbe0ff */
[----:B------:R-:W-:Y:S02]  /*4980*/  R2UR UR28, R56 ;  /* 0x00000000381c72ca */ /* 0x000fe400000e0000 */
[----:B------:R1:W-:Y:S01]  /*4990*/  STL [R1+0x60], R52 ;  /* 0x0000603401007387 */ /* 0x0003e20000100800 */
[----:B------:R-:W-:Y:S01]  /*49a0*/  R2UR UR52, R57 ;  /* 0x00000000393472ca */ /* 0x000fe200000e0000 */
[----:B------:R-:W-:Y:S01]  /*49b0*/  IMAD.X R57, R48, 0x1, R33, P0 ;  /* 0x0000000130397824 */ /* 0x000fe200000e0621 */
[----:B0-----:R-:W-:Y:S02]  /*49c0*/  SHF.R.S32.HI R54, RZ, 0x1f, R101 ;  /* 0x0000001fff367819 */ /* 0x001fe40000011465 */
[----:B------:R-:W-:Y:S02]  /*49d0*/  CS2R R100, SRZ ;  /* 0x0000000000647805 */ /* 0x000fe4000001ff00 */
[-C--:B------:R-:W-:Y:S02]  /*49e0*/  IADD3 R62, P0, R51, R32.reuse, RZ ;  /* 0x00000020333e7210 */ /* 0x080fe40007f1e0ff */
[----:B------:R-:W-:Y:S01]  /*49f0*/  R2UR UR29, R57 ;  /* 0x00000000391d72ca */ /* 0x000fe200000e0000 */
[----:B------:R-:W-:Y:S01]  /*4a00*/  IMAD.X R59, R54, 0x1, R33, P2 ;  /* 0x00000001363b7824 */ /* 0x000fe200010e0621 */
[----:B------:R-:W-:-:S02]  /*4a10*/  IADD3 R54, P2, R53, R32, RZ ;  /* 0x0000002035367210 */ /* 0x000fc40007f5e0ff */
[----:B------:R-:W-:Y:S02]  /*4a20*/  CS2R R56, SRZ ;  /* 0x0000000000387805 */ /* 0x000fe4000001ff00 */
[-C--:B-1----:R-:W-:Y:S02]  /*4a30*/  IADD3 R52, P1, R65, R32.reuse, RZ ;  /* 0x0000002041347210 */ /* 0x082fe40007f3e0ff */
[----:B------:R-:W-:Y:S02]  /*4a40*/  R2UR UR50, R54 ;  /* 0x00000000363272ca */ /* 0x000fe400000e0000 */
[----:B------:R-:W-:Y:S01]  /*4a50*/  SHF.R.S32.HI R54, RZ, 0x1f, R55 ;  /* 0x0000001fff367819 */ /* 0x000fe20000011437 */
[--C-:B------:R-:W-:Y:S01]  /*4a60*/  IMAD.X R55, R50, 0x1, R33.reuse, P6 ;  /* 0x0000000132377824 */ /* 0x100fe200030e0621 */
[----:B------:R-:W-:Y:S02]  /*4a70*/  R2UR UR49, R52 ;  /* 0x00000000343172ca */ /* 0x000fe400000e0000 */
[-C--:B------:R-:W-:Y:S01]  /*4a80*/  IADD3 R52, P4, R63, R32.reuse, RZ ;  /* 0x000000203f347210 */ /* 0x080fe20007f9e0ff */
[----:B------:R-:W-:Y:S01]  /*4a90*/  IMAD.X R54, R54, 0x1, R33, P5 ;  /* 0x0000000136367824 */ /* 0x000fe200028e0621 */
[----:B------:R-:W-:-:S02]  /*4aa0*/  IADD3 R50, P6, R67, R32, RZ ;  /* 0x0000002043327210 */ /* 0x000fc40007fde0ff */
[----:B------:R-:W-:Y:S02]  /*4ab0*/  R2UR UR47, R52 ;  /* 0x00000000342f72ca */ /* 0x000fe400000e0000 */
[----:B------:R-:W-:Y:S02]  /*4ac0*/  R2UR UR46, R50 ;  /* 0x00000000322e72ca */ /* 0x000fe400000e0000 */
[-C--:B------:R-:W-:Y:S02]  /*4ad0*/  IADD3 R48, P5, R49, R32.reuse, RZ ;  /* 0x0000002031307210 */ /* 0x080fe40007fbe0ff */
[----:B------:R-:W-:Y:S01]  /*4ae0*/  SHF.R.S32.HI R52, RZ, 0x1f, R53 ;  /* 0x0000001fff347819 */ /* 0x000fe20000011435 */
[----:B------:R-:W-:Y:S01]  /*4af0*/  IMAD.X R53, R46, 0x1, R33, P3 ;  /* 0x000000012e357824 */ /* 0x000fe200018e0621 */
[----:B------:R-:W-:Y:S02]  /*4b00*/  SHF.R.S32.HI R50, RZ, 0x1f, R51 ;  /* 0x0000001fff327819 */ /* 0x000fe40000011433 */
[----:B------:R-:W-:Y:S01]  /*4b10*/  R2UR UR45, R48 ;  /* 0x00000000302d72ca */ /* 0x000fe200000e0000 */
[----:B------:R-:W-:Y:S01]  /*4b20*/  IMAD.X R52, R52, 0x1, R33, P2 ;  /* 0x0000000134347824 */ /* 0x000fe200010e0621 */
[----:B------:R-:W-:Y:S01]  /*4b30*/  SHF.R.S32.HI R48, RZ, 0x1f, R65 ;  /* 0x0000001fff307819 */ /* 0x000fe20000011441 */
[--C-:B------:R-:W-:Y:S01]  /*4b40*/  IMAD.X R50, R50, 0x1, R33.reuse, P0 ;  /* 0x0000000132327824 */ /* 0x100fe200000e0621 */
[----:B------:R-:W-:Y:S01]  /*4b50*/  R2UR UR48, R62 ;  /* 0x000000003e3072ca */ /* 0x000fe200000e0000 */
[----:B------:R-:W-:Y:S01]  /*4b60*/  IMAD R65, R39, UR5, RZ ;  /* 0x0000000527417c24 */ /* 0x000fe2000f8e02ff */
[-C--:B------:R-:W-:Y:S01]  /*4b70*/  IADD3 R61, P2, R41, R32.reuse, RZ ;  /* 0x00000020293d7210 */ /* 0x080fe20007f5e0ff */
[----:B------:R-:W-:Y:S01]  /*4b80*/  IMAD.X R51, R48, 0x1, R33, P1 ;  /* 0x0000000130337824 */ /* 0x000fe200008e0621 */
[----:B------:R-:W-:-:S02]  /*4b90*/  IADD3 R46, P0, R71, R32, RZ ;  /* 0x00000020472e7210 */ /* 0x000fc40007f1e0ff */
[-C--:B------:R-:W-:Y:S02]  /*4ba0*/  IADD3 R62, P3, R35, R32.reuse, RZ ;  /* 0x00000020233e7210 */ /* 0x080fe40007f7e0ff */
[----:B------:R-:W-:Y:S01]  /*4bb0*/  R2UR UR43, R61 ;  /* 0x000000003d2b72ca */ /* 0x000fe200000e0000 */
[----:B------:R-:W-:Y:S01]  /*4bc0*/  IMAD R61, R6, UR5, RZ ;  /* 0x00000005063d7c24 */ /* 0x000fe2000f8e02ff */
[----:B------:R-:W-:Y:S02]  /*4bd0*/  R2UR UR41, R46 ;  /* 0x000000002e2972ca */ /* 0x000fe400000e0000 */
[----:B------:R-:W-:Y:S02]  /*4be0*/  IADD3 R47, P1, R69, R32, RZ ;  /* 0x00000020452f7210 */ /* 0x000fe40007f3e0ff */
[----:B------:R-:W-:Y:S02]  /*4bf0*/  R2UR UR44, R62 ;  /* 0x000000003e2c72ca */ /* 0x000fe400000e0000 */
[----:B------:R-:W-:-:S02]  /*4c00*/  SHF.R.S32.HI R46, RZ, 0x1f, R49 ;  /* 0x0000001fff2e7819 */ /* 0x000fc40000011431 */
[----:B------:R-:W-:Y:S01]  /*4c10*/  SHF.R.S32.HI R6, RZ, 0x1f, R63 ;  /* 0x0000001fff067819 */ /* 0x000fe2000001143f */
[----:B------:R-:W-:Y:S01]  /*4c20*/  IMAD R63, R36, UR5, RZ ;  /* 0x00000005243f7c24 */ /* 0x000fe2000f8e02ff */
[----:B------:R-:W-:Y:S02]  /*4c30*/  SHF.R.S32.HI R62, RZ, 0x1f, R35 ;  /* 0x0000001fff3e7819 */ /* 0x000fe40000011423 */
[----:B------:R-:W-:Y:S01]  /*4c40*/  R2UR UR42, R47 ;  /* 0x000000002f2a72ca */ /* 0x000fe200000e0000 */
[--C-:B------:R-:W-:Y:S01]  /*4c50*/  IMAD.X R47, R46, 0x1, R33.reuse, P5 ;  /* 0x000000012e2f7824 */ /* 0x100fe200028e0621 */
[-C--:B------:R-:W-:Y:S01]  /*4c60*/  IADD3 R35, P5, R65, R32.reuse, RZ ;  /* 0x0000002041237210 */ /* 0x080fe20007fbe0ff */
[----:B------:R-:W-:Y:S01]  /*4c70*/  IMAD.X R49, R6, 0x1, R33, P4 ;  /* 0x0000000106317824 */ /* 0x000fe200020e0621 */
[----:B------:R-:W-:Y:S01]  /*4c80*/  SHF.R.S32.HI R48, RZ, 0x1f, R67 ;  /* 0x0000001fff307819 */ /* 0x000fe20000011443 */
[--C-:B------:R-:W-:Y:S01]  /*4c90*/  IMAD.X R46, R62, 0x1, R33.reuse, P3 ;  /* 0x000000013e2e7824 */ /* 0x100fe200018e0621 */
[-C--:B------:R-:W-:Y:S01]  /*4ca0*/  IADD3 R6, P3, R73, R32.reuse, RZ ;  /* 0x0000002049067210 */ /* 0x080fe20007f7e0ff */
[----:B------:R-:W-:Y:S01]  /*4cb0*/  IMAD R67, R40, UR5, RZ ;  /* 0x0000000528437c24 */ /* 0x000fe2000f8e02ff */
[----:B------:R-:W-:Y:S01]  /*4cc0*/  R2UR UR38, R35 ;  /* 0x00000000232672ca */ /* 0x000fe200000e0000 */
[----:B------:R-:W-:Y:S01]  /*4cd0*/  IMAD R35, R4, UR5, RZ ;  /* 0x0000000504237c24 */ /* 0x000fe2000f8e02ff */
[----:B------:R-:W-:Y:S01]  /*4ce0*/  R2UR UR37, R6 ;  /* 0x00000000062572ca */ /* 0x000fe200000e0000 */
[----:B------:R-:W-:Y:S01]  /*4cf0*/  IMAD.X R48, R48, 0x1, R33, P6 ;  /* 0x0000000130307824 */ /* 0x000fe200030e0621 */
[----:B------:R-:W-:-:S02]  /*4d00*/  IADD3 R43, P4, R61, R32, RZ ;  /* 0x000000203d2b7210 */ /* 0x000fc40007f9e0ff */
[----:B------:R-:W-:Y:S02]  /*4d10*/  SHF.R.S32.HI R4, RZ, 0x1f, R41 ;  /* 0x0000001fff047819 */ /* 0x000fe40000011429 */
[----:B------:R-:W-:Y:S02]  /*4d20*/  SHF.R.S32.HI R6, RZ, 0x1f, R69 ;  /* 0x0000001fff067819 */ /* 0x000fe40000011445 */
[----:B------:R-:W-:Y:S02]  /*4d30*/  CS2R R68, SRZ ;  /* 0x0000000000447805 */ /* 0x000fe4000001ff00 */
[----:B------:R-:W-:Y:S02]  /*4d40*/  SHF.R.S32.HI R40, RZ, 0x1f, R71 ;  /* 0x0000001fff287819 */ /* 0x000fe40000011447 */
[----:B------:R-:W-:Y:S02]  /*4d50*/  CS2R R70, SRZ ;  /* 0x0000000000467805 */ /* 0x000fe4000001ff00 */
[----:B------:R-:W-:Y:S01]  /*4d60*/  R2UR UR40, R43 ;  /* 0x000000002b2872ca */ /* 0x000fe200000e0000 */
[----:B------:R-:W-:Y:S01]  /*4d70*/  IMAD.X R43, R4, 0x1, R33, P2 ;  /* 0x00000001042b7824 */ /* 0x000fe200010e0621 */
[----:B------:R-:W-:Y:S01]  /*4d80*/  SHF.R.S32.HI R36, RZ, 0x1f, R61 ;  /* 0x0000001fff247819 */ /* 0x000fe2000001143d */
[--C-:B------:R-:W-:Y:S01]  /*4d90*/  IMAD.X R41, R6, 0x1, R33.reuse, P1 ;  /* 0x0000000106297824 */ /* 0x100fe200008e0621 */
[-C--:B------:R-:W-:Y:S01]  /*4da0*/  IADD3 R61, P2, R35, R32.reuse, RZ ;  /* 0x00000020233d7210 */ /* 0x080fe20007f5e0ff */
[----:B------:R-:W-:Y:S01]  /*4db0*/  IMAD.X R40, R40, 0x1, R33, P0 ;  /* 0x0000000128287824 */ /* 0x000fe200000e0621 */
[----:B------:R-:W-:-:S02]  /*4dc0*/  IADD3 R6, P0, R67, R32, RZ ;  /* 0x0000002043067210 */ /* 0x000fc40007f1e0ff */
[-C--:B------:R-:W-:Y:S02]  /*4dd0*/  IADD3 R39, P6, R37, R32.reuse, RZ ;  /* 0x0000002025277210 */ /* 0x080fe40007fde0ff */
[----:B------:R-:W-:Y:S01]  /*4de0*/  R2UR UR36, R61 ;  /* 0x000000003d2472ca */ /* 0x000fe200000e0000 */
[----:B------:R-:W-:Y:S01]  /*4df0*/  IMAD R61, R38, UR5, RZ ;  /* 0x00000005263d7c24 */ /* 0x000fe2000f8e02ff */
[----:B------:R-:W-:Y:S01]  /*4e00*/  R2UR UR34, R6 ;  /* 0x00000000062272ca */ /* 0x000fe200000e0000 */
[----:B------:R-:W-:Y:S01]  /*4e10*/  ULDC UR5, c[0x0][0x234] ;  /* 0x00008d0000057ab9 */ /* 0x000fe20000000800 */
[----:B------:R-:W-:Y:S02]  /*4e20*/  SHF.R.S32.HI R6, RZ, 0x1f, R37 ;  /* 0x0000001fff067819 */ /* 0x000fe40000011425 */
[----:B------:R-:W-:Y:S02]  /*4e30*/  SHF.R.S32.HI R38, RZ, 0x1f, R65 ;  /* 0x0000001fff267819 */ /* 0x000fe40000011441 */
[----:B------:R-:W-:Y:S01]  /*4e40*/  R2UR UR39, R39 ;  /* 0x00000000272772ca */ /* 0x000fe200000e0000 */
[--C-:B------:R-:W-:Y:S01]  /*4e50*/  IMAD.X R39, R36, 0x1, R33.reuse, P4 ;  /* 0x0000000124277824 */ /* 0x100fe200020e0621 */
[-C--:B------:R-:W-:Y:S01]  /*4e60*/  IADD3 R4, P4, R75, R32.reuse, RZ ;  /* 0x000000204b047210 */ /* 0x080fe20007f9e0ff */
[----:B------:R-:W-:Y:S01]  /*4e70*/  IMAD.X R6, R6, 0x1, R33, P6 ;  /* 0x0000000106067824 */ /* 0x000fe200030e0621 */
[----:B------:R-:W-:Y:S01]  /*4e80*/  SHF.R.S32.HI R36, RZ, 0x1f, R35 ;  /* 0x0000001fff247819 */ /* 0x000fe20000011423 */
[----:B------:R-:W-:Y:S01]  /*4e90*/  IMAD.X R38, R38, 0x1, R33, P5 ;  /* 0x0000000126267824 */ /* 0x000fe200028e0621 */
[----:B------:R-:W-:-:S02]  /*4ea0*/  IADD3 R44, P1, R63, R32, RZ ;  /* 0x000000203f2c7210 */ /* 0x000fc40007f3e0ff */
[----:B------:R-:W-:Y:S02]  /*4eb0*/  CS2R R74, SRZ ;  /* 0x00000000004a7805 */ /* 0x000fe4000001ff00 */
[-C--:B------:R-:W-:Y:S02]  /*4ec0*/  IADD3 R35, P6, R61, R32.reuse, RZ ;  /* 0x000000203d237210 */ /* 0x080fe40007fde0ff */
[----:B------:R-:W-:Y:S02]  /*4ed0*/  IADD3 R32, P5, R45, R32, RZ ;  /* 0x000000202d207210 */ /* 0x000fe40007fbe0ff */
[----:B------:R-:W-:Y:S01]  /*4ee0*/  R2UR UR33, R4 ;  /* 0x00000000042172ca */ /* 0x000fe200000e0000 */
[----:B------:R0:W-:Y:S01]  /*4ef0*/  STL [R1+0x68], R35 ;  /* 0x0000682301007387 */ /* 0x0001e20000100800 */
[----:B------:R-:W-:Y:S02]  /*4f00*/  SHF.R.S32.HI R4, RZ, 0x1f, R73 ;  /* 0x0000001fff047819 */ /* 0x000fe40000011449 */
[----:B------:R-:W-:-:S02]  /*4f10*/  CS2R R72, SRZ ;  /* 0x0000000000487805 */ /* 0x000fc4000001ff00 */
[----:B------:R-:W-:Y:S01]  /*4f20*/  R2UR UR35, R44 ;  /* 0x000000002c2372ca */ /* 0x000fe200000e0000 */
[----:B------:R1:W-:Y:S01]  /*4f30*/  STL [R1+0x70], R32 ;  /* 0x0000702001007387 */ /* 0x0003e20000100800 */
[----:B------:R-:W-:Y:S01]  /*4f40*/  SHF.R.S32.HI R44, RZ, 0x1f, R63 ;  /* 0x0000001fff2c7819 */ /* 0x000fe2000001143f */
[----:B------:R-:W-:Y:S01]  /*4f50*/  IMAD.X R37, R4, 0x1, R33, P3 ;  /* 0x0000000104257824 */ /* 0x000fe200018e0621 */
[----:B------:R-:W-:Y:S01]  /*4f60*/  SHF.R.S32.HI R62, RZ, 0x1f, R67 ;  /* 0x0000001fff3e7819 */ /* 0x000fe20000011443 */
[----:B------:R-:W-:Y:S01]  /*4f70*/  IMAD.X R4, R36, 0x1, R33, P2 ;  /* 0x0000000124047824 */ /* 0x000fe200010e0621 */
[----:B------:R-:W-:Y:S01]  /*4f80*/  SHF.R.S32.HI R66, RZ, 0x1f, R61 ;  /* 0x0000001fff427819 */ /* 0x000fe2000001143d */
[--C-:B------:R-:W-:Y:S01]  /*4f90*/  IMAD.X R36, R44, 0x1, R33.reuse, P1 ;  /* 0x000000012c247824 */ /* 0x100fe200008e0621 */
[----:B------:R-:W-:Y:S01]  /*4fa0*/  R2UR UR13, R6 ;  /* 0x00000000060d72ca */ /* 0x000fe200000e0000 */
[--C-:B0-----:R-:W-:Y:S01]  /*4fb0*/  IMAD.X R35, R62, 0x1, R33.reuse, P0 ;  /* 0x000000013e237824 */ /* 0x101fe200000e0621 */
[----:B------:R-:W-:Y:S01]  /*4fc0*/  R2UR UR10, R4 ;  /* 0x00000000040a72ca */ /* 0x000fe200000e0000 */
[--C-:B-1----:R-:W-:Y:S01]  /*4fd0*/  IMAD.X R32, R64, 0x1, R33.reuse, P4 ;  /* 0x0000000140207824 */ /* 0x102fe200020e0621 */
[----:B------:R-:W-:Y:S01]  /*4fe0*/  R2UR UR19, R47 ;  /* 0x000000002f1372ca */ /* 0x000fe200000e0000 */
[----:B------:R-:W-:Y:S01]  /*4ff0*/  IMAD.X R44, R66, 0x1, R33, P6 ;  /* 0x00000001422c7824 */ /* 0x000fe200030e0621 */
[----:B------:R-:W-:Y:S01]  /*5000*/  LEA.HI.X.SX32 R33, R45, R33, 0x1, P5 ;  /* 0x000000212d217211 */ /* 0x000fe200028f0eff */
[----:B------:R-:W-:Y:S01]  /*5010*/  IMAD R6, R42, UR5, RZ ;  /* 0x000000052a067c24 */ /* 0x000fe2000f8e02ff */
[----:B------:R-:W-:Y:S01]  /*5020*/  R2UR UR60, R32 ;  /* 0x00000000203c72ca */ /* 0x000fe200000e0000 */
[----:B------:R-:W-:Y:S01]  /*5030*/  IMAD.SHL.U32 R32, R34, 0x10, RZ ;  /* 0x0000001022207824 */ /* 0x000fe200078e00ff */
[----:B------:R0:W-:Y:S01]  /*5040*/  STL [R1+0x64], R44 ;  /* 0x0000642c01007387 */ /* 0x0001e20000100800 */
[----:B------:R-:W-:Y:S01]  /*5050*/  R2UR UR18, R46 ;  /* 0x000000002e1272ca */ /* 0x000fe200000e0000 */
[----:B------:R-:W-:Y:S01]  /*5060*/  USHF.R.S32.HI UR5, URZ, 0x1f, UR4 ;  /* 0x0000001f3f057899 */ /* 0x000fe20008011404 */
[----:B------:R-:W-:Y:S01]  /*5070*/  IADD3 R4, P0, R6, UR8, RZ ;  /* 0x0000000806047c10 */ /* 0x000fe2000ff1e0ff */
[----:B------:R0:W-:Y:S01]  /*5080*/  STL [R1+0x6c], R33 ;  /* 0x00006c2101007387 */ /* 0x0001e20000100800 */
[----:B------:R-:W-:Y:S01]  /*5090*/  R2UR UR17, R43 ;  /* 0x000000002b1172ca */ /* 0x000fe200000e0000 */
[----:B------:R-:W-:Y:S01]  /*50a0*/  ULEA.HI UR5, UR5, UR4, URZ, 0x6 ;  /* 0x0000000405057291 */ /* 0x000fe2000f8f303f */
[----:B------:R-:W-:Y:S01]  /*50b0*/  R2UR UR16, R41 ;  /* 0x00000000291072ca */ /* 0x000fe200000e0000 */
[----:B------:R0:W-:Y:S01]  /*50c0*/  STL [R1+0x78], R32 ;  /* 0x0000782001007387 */ /* 0x0001e20000100800 */
[----:B------:R-:W-:-:S02]  /*50d0*/  R2UR UR15, R40 ;  /* 0x00000000280f72ca */ /* 0x000fc400000e0000 */
[----:B------:R-:W-:Y:S02]  /*50e0*/  CS2R R64, SRZ ;  /* 0x0000000000407805 */ /* 0x000fe4000001ff00 */
[----:B------:R-:W-:Y:S02]  /*50f0*/  R2UR UR14, R39 ;  /* 0x00000000270e72ca */ /* 0x000fe400000e0000 */
[----:B------:R-:W-:Y:S02]  /*5100*/  CS2R R66, SRZ ;  /* 0x0000000000427805 */ /* 0x000fe4000001ff00 */
[----:B------:R-:W-:Y:S02]  /*5110*/  R2UR UR12, R38 ;  /* 0x00000000260c72ca */ /* 0x000fe400000e0000 */
[----:B------:R-:W-:Y:S02]  /*5120*/  CS2R R60, SRZ ;  /* 0x00000000003c7805 */ /* 0x000fe4000001ff00 */
[----:B------:R-:W-:-:S02]  /*5130*/  R2UR UR11, R37 ;  /* 0x00000000250b72ca */ /* 0x000fc400000e0000 */
[----:B------:R-:W-:Y:S02]  /*5140*/  CS2R R62, SRZ ;  /* 0x00000000003e7805 */ /* 0x000fe4000001ff00 */
[----:B------:R-:W-:Y:S01]  /*5150*/  R2UR UR8, R36 ;  /* 0x00000000240872ca */ /* 0x000fe200000e0000 */
[----:B------:R-:W-:Y:S01]  /*5160*/  USHF.R.S32.HI UR5, URZ, 0x6, UR5 ;  /* 0x000000063f057899 */ /* 0x000fe20008011405 */
[----:B------:R-:W-:Y:S02]  /*5170*/  R2UR UR59, R35 ;  /* 0x00000000233b72ca */ /* 0x000fe400000e0000 */
[----:B------:R-:W-:Y:S02]  /*5180*/  R2UR UR31, R59 ;  /* 0x000000003b1f72ca */ /* 0x000fe400000e0000 */
[----:B------:R-:W-:Y:S02]  /*5190*/  CS2R R58, SRZ ;  /* 0x00000000003a7805 */ /* 0x000fe4000001ff00 */
[----:B------:R-:W-:-:S02]  /*51a0*/  R2UR UR27, R55 ;  /* 0x00000000371b72ca */ /* 0x000fc400000e0000 */
[----:B------:R-:W-:Y:S02]  /*51b0*/  R2UR UR26, R54 ;  /* 0x00000000361a72ca */ /* 0x000fe400000e0000 */
[----:B------:R-:W-:Y:S02]  /*51c0*/  CS2R R54, SRZ ;  /* 0x0000000000367805 */ /* 0x000fe4000001ff00 */
        /* <DEDUP_REMOVED lines=9> */
[----:B------:R-:W-:Y:S01]  /*5260*/  LEA.HI.X.SX32 R6, R6, UR9, 0x1, P0 ;  /* 0x0000000906067c11 */ /* 0x000fe200080f0eff */
[----:B------:R-:W-:-:S02]  /*5270*/  ULDC UR9, c[0x0][0x23c] ;  /* 0x00008f0000097ab9 */ /* 0x000fc40000000800 */
[----:B0-----:R-:W-:-:S12]  /*5280*/  USHF.L.U32 UR4, UR9, 0x6, URZ ;  /* 0x0000000609047899 */ /* 0x001fd8000800063f */
.L_x_2:
[----:B------:R-:W0:Y:S01]  /*5290*/  LDC R184, c[0x0][0x238] ;  /* 0x00008e00ffb87b82 */ /* 0x000e220000000800 */
[C---:B------:R-:W-:Y:S01]  /*52a0*/  ISETP.GT.AND P0, PT, R5.reuse, RZ, PT ;  /* 0x000000ff0500720c */ /* 0x040fe20003f04270 */
[----:B------:R-:W-:Y:S01]  /*52b0*/  ULDC UR9, c[0x0][0x238] ;  /* 0x00008e0000097ab9 */ /* 0x000fe20000000800 */
[----:B------:R-:W-:Y:S01]  /*52c0*/  PRMT R44, RZ, 0x7610, R44 ;  /* 0x00007610ff2c7816 */ /* 0x000fe2000000002c */
[----:B-1---5:R1:W-:Y:S01]  /*52d0*/  STL [R1+0x7c], R0 ;  /* 0x00007c0001007387 */ /* 0x0223e20000100800 */
[C---:B------:R-:W-:Y:S02]  /*52e0*/  ISETP.GT.AND P3, PT, R5.reuse, 0x1, PT ;  /* 0x000000010500780c */ /* 0x040fe40003f64270 */
[C---:B------:R-:W-:Y:S02]  /*52f0*/  ISETP.GT.AND P4, PT, R5.reuse, 0x2, PT ;  /* 0x000000020500780c */ /* 0x040fe40003f84270 */
[----:B------:R-:W-:-:S05]  /*5300*/  ISETP.GT.AND P5, PT, R5, 0x3, PT ;  /* 0x000000030500780c */ /* 0x000fca0003fa4270 */
[----:B------:R-:W-:Y:S02]  /*5310*/  @P0 IMAD.MOV.U32 R32, RZ, RZ, R4 ;  /* 0x000000ffff200224 */ /* 0x000fe400078e0004 */
[----:B------:R-:W-:Y:S01]  /*5320*/  @P0 IMAD.MOV.U32 R33, RZ, RZ, R6 ;  /* 0x000000ffff210224 */ /* 0x000fe200078e0006 */
[----:B------:R-:W-:Y:S01]  /*5330*/  IADD3 R34, P2, R4, UR9, RZ ;  /* 0x0000000904227c10 */ /* 0x000fe2000ff5e0ff */
[----:B-1----:R-:W2:Y:S04]  /*5340*/  LDL.LU R0, [R1+0x6c] ;  /* 0x00006c0001007983 */ /* 0x002ea80000300800 */
[----:B------:R1:W3:Y:S01]  /*5350*/  @P0 LDG.E.U8 R44, desc[UR6][R32.64] ;  /* 0x00000006202c0981 */ /* 0x0002e2000c1e1100 */
[----:B------:R-:W-:Y:S01]  /*5360*/  PRMT R45, RZ, 0x7610, R45 ;  /* 0x00007610ff2d7816 */ /* 0x000fe2000000002d */
[C---:B0-----:R-:W-:Y:S01]  /*5370*/  IMAD.SHL.U32 R37, R184.reuse, 0x2, RZ ;  /* 0x00000002b8257824 */ /* 0x041fe200078e00ff */
[----:B------:R-:W-:Y:S01]  /*5380*/  PRMT R46, RZ, 0x7610, R46 ;  /* 0x00007610ff2e7816 */ /* 0x000fe2000000002e */
[C---:B------:R-:W-:Y:S01]  /*5390*/  IMAD R39, R184.reuse, 0x3, RZ ;  /* 0x00000003b8277824 */ /* 0x040fe200078e02ff */
[----:B------:R-:W-:Y:S01]  /*53a0*/  PRMT R47, RZ, 0x7610, R47 ;  /* 0x00007610ff2f7816 */ /* 0x000fe2000000002f */
[C---:B------:R-:W-:Y:S01]  /*53b0*/  IMAD R43, R184.reuse, 0x5, RZ ;  /* 0x00000005b82b7824 */ /* 0x040fe200078e02ff */
[-C--:B------:R-:W-:Y:S01]  /*53c0*/  IADD3 R36, P1, R37, R4.reuse, RZ ;  /* 0x0000000425247210 */ /* 0x080fe20007f3e0ff */
[----:B------:R-:W-:Y:S01]  /*53d0*/  IMAD R117, R184, 0x6, RZ ;  /* 0x00000006b8757824 */ /* 0x000fe200078e02ff */
[----:B------:R-:W-:-:S02]  /*53e0*/  IADD3 R38, P0, R39, R4, RZ ;  /* 0x0000000427267210 */ /* 0x000fc40007f1e0ff */
[----:B------:R-:W-:Y:S02]  /*53f0*/  PRMT R42, RZ, 0x7610, R42 ;  /* 0x00007610ff2a7816 */ /* 0x000fe4000000002a */
[----:B------:R-:W-:Y:S01]  /*5400*/  PRMT R41, RZ, 0x7610, R41 ;  /* 0x00007610ff297816 */ /* 0x000fe20000000029 */
[C---:B------:R-:W-:Y:S01]  /*5410*/  IMAD R119, R184.reuse, 0x7, RZ ;  /* 0x00000007b8777824 */ /* 0x040fe200078e02ff */
[CC--:B------:R-:W-:Y:S02]  /*5420*/  LEA.HI.X.SX32 R35, R184.reuse, R6.reuse, 0x1, P2 ;  /* 0x00000006b8237211 */ /* 0x0c0fe400010f0eff */
[----:B------:R-:W-:Y:S01]  /*5430*/  PRMT R40, RZ, 0x7610, R40 ;  /* 0x00007610ff287816 */ /* 0x000fe20000000028 */
[C---:B------:R-:W-:Y:S01]  /*5440*/  IMAD R123, R184.reuse, 0xa, RZ ;  /* 0x0000000ab87b7824 */ /* 0x040fe200078e02ff */
[-C--:B------:R-:W-:Y:S01]  /*5450*/  LEA.HI.X.SX32 R37, R37, R6.reuse, 0x1, P1 ;  /* 0x0000000625257211 */ /* 0x080fe200008f0eff */
[----:B------:R0:W4:Y:S01]  /*5460*/  @P3 LDG.E.U8 R45, desc[UR6][R34.64] ;  /* 0x00000006222d3981 */ /* 0x000122000c1e1100 */
[----:B------:R-:W-:Y:S01]  /*5470*/  LEA.HI.X.SX32 R39, R39, R6, 0x1, P0 ;  /* 0x0000000627277211 */ /* 0x000fe200000f0eff */
[----:B-1----:R-:W-:Y:S01]  /*5480*/  IMAD.SHL.U32 R33, R184, 0x4, RZ ;  /* 0x00000004b8217824 */ /* 0x002fe200078e00ff */
[C---:B------:R-:W-:Y:S01]  /*5490*/  ISETP.GT.AND P3, PT, R5.reuse, 0x4, PT ;  /* 0x000000040500780c */ /* 0x040fe20003f64270 */
[----:B------:R1:W2:Y:S01]  /*54a0*/  @P4 LDG.E.U8 R46, desc[UR6][R36.64] ;  /* 0x00000006242e4981 */ /* 0x0002a2000c1e1100 */
[----:B------:R-:W-:-:S03]  /*54b0*/  ISETP.GT.AND P4, PT, R5, 0x5, PT ;  /* 0x000000050500780c */ /* 0x000fc60003f84270 */
[----:B------:R1:W2:Y:S01]  /*54c0*/  @P5 LDG.E.U8 R47, desc[UR6][R38.64] ;  /* 0x00000006262f5981 */ /* 0x0002a2000c1e1100 */
[----:B------:R-:W-:Y:S02]  /*54d0*/  ISETP.GT.AND P5, PT, R5, 0x6, PT ;  /* 0x000000060500780c */ /* 0x000fe40003fa4270 */
[-C--:B0-----:R-:W-:Y:S01]  /*54e0*/  IADD3 R34, P1, R43, R4.reuse, RZ ;  /* 0x000000042b227210 */ /* 0x081fe20007f3e0ff */
[C---:B------:R-:W-:Y:S01]  /*54f0*/  IMAD R121, R184.reuse, 0xb, RZ ;  /* 0x0000000bb8797824 */ /* 0x040fe200078e02ff */
[-C--:B------:R-:W-:Y:S01]  /*5500*/  IADD3 R32, P2, R33, R4.reuse, RZ ;  /* 0x0000000421207210 */ /* 0x080fe20007f5e0ff */
[C---:B------:R-:W-:Y:S01]  /*5510*/  IMAD R131, R184.reuse, 0xd, RZ ;  /* 0x0000000db8837824 */ /* 0x040fe200078e02ff */
[----:B-1----:R-:W-:Y:S01]  /*5520*/  IADD3 R36, P0, R117, R4, RZ ;  /* 0x0000000475247210 */ /* 0x002fe20007f1e0ff */
[C---:B------:R-:W-:Y:S01]  /*5530*/  IMAD R133, R184.reuse, 0x12, RZ ;  /* 0x00000012b8857824 */ /* 0x040fe200078e02ff */
[-C--:B------:R-:W-:Y:S01]  /*5540*/  LEA.HI.X.SX32 R35, R43, R6.reuse, 0x1, P1 ;  /* 0x000000062b237211 */ /* 0x080fe200008f0eff */
[C---:B------:R-:W-:Y:S01]  /*5550*/  IMAD R137, R184.reuse, 0x13, RZ ;  /* 0x00000013b8897824 */ /* 0x040fe200078e02ff */
[----:B------:R-:W-:Y:S01]  /*5560*/  PRMT R43, RZ, 0x7610, R43 ;  /* 0x00007610ff2b7816 */ /* 0x000fe2000000002b */
[C---:B------:R-:W-:Y:S01]  /*5570*/  IMAD R135, R184.reuse, 0x15, RZ ;  /* 0x00000015b8877824 */ /* 0x040fe200078e02ff */
[-C--:B------:R-:W-:Y:S01]  /*5580*/  LEA.HI.X.SX32 R33, R33, R6.reuse, 0x1, P2 ;  /* 0x0000000621217211 */ /* 0x080fe200010f0eff */
[C---:B------:R-:W-:Y:S01]  /*5590*/  IMAD.SHL.U32 R39, R184.reuse, 0x8, RZ ;  /* 0x00000008b8277824 */ /* 0x040fe200078e00ff */
[----:B------:R-:W-:Y:S01]  /*55a0*/  LEA.HI.X.SX32 R37, R117, R6, 0x1, P0 ;  /* 0x0000000675257211 */ /* 0x000fe200000f0eff */
[----:B------:R0:W2:Y:S01]  /*55b0*/  @P4 LDG.E.U8 R41, desc[UR6][R34.64] ;  /* 0x0000000622294981 */ /* 0x0000a2000c1e1100 */
[----:B------:R-:W-:Y:S01]  /*55c0*/  IMAD R117, R184, 0x9, RZ ;  /* 0x00000009b8757824 */ /* 0x000fe200078e02ff */
[----:B------:R-:W-:-:S02]  /*55d0*/  ISETP.GT.AND P4, PT, R5, 0x8, PT ;  /* 0x000000080500780c */ /* 0x000fc40003f84270 */
[----:B------:R1:W2:Y:S01]  /*55e0*/  @P3 LDG.E.U8 R42, desc[UR6][R32.64] ;  /* 0x00000006202a3981 */ /* 0x0002a2000c1e1100 */
[----:B------:R-:W-:-:S03]  /*55f0*/  ISETP.GT.AND P3, PT, R5, 0x7, PT ;  /* 0x000000070500780c */ /* 0x000fc60003f64270 */
[----:B------:R1:W2:Y:S01]  /*5600*/  @P5 LDG.E.U8 R43, desc[UR6][R36.64] ;  /* 0x00000006242b5981 */ /* 0x0002a2000c1e1100 */
[----:B------:R-:W-:Y:S02]  /*5610*/  ISETP.GT.AND P5, PT, R5, 0x9, PT ;  /* 0x000000090500780c */ /* 0x000fe40003fa4270 */
[-C--:B0-----:R-:W-:Y:S02]  /*5620*/  IADD3 R34, P1, R39, R4.reuse, RZ ;  /* 0x0000000427227210 */ /* 0x081fe40007f3e0ff */
[----:B------:R-:W-:Y:S02]  /*5630*/  PRMT R134, RZ, 0x7610, R134 ;  /* 0x00007610ff867816 */ /* 0x000fe40000000086 */
[----:B------:R-:W-:Y:S01]  /*5640*/  PRMT R132, RZ, 0x7610, R132 ;  /* 0x00007610ff847816 */ /* 0x000fe20000000084 */
[C---:B------:R-:W-:Y:S01]  /*5650*/  IMAD R139, R184.reuse, 0x18, RZ ;  /* 0x00000018b88b7824 */ /* 0x040fe200078e02ff */
[-C--:B-1----:R-:W-:Y:S02]  /*5660*/  IADD3 R32, P2, R119, R4.reuse, RZ ;  /* 0x0000000477207210 */ /* 0x082fe40007f5e0ff */
[----:B------:R-:W-:Y:S01]  /*5670*/  PRMT R136, RZ, 0x7610, R136 ;  /* 0x00007610ff887816 */ /* 0x000fe20000000088 */
[C---:B------:R-:W-:Y:S01]  /*5680*/  IMAD R151, R184.reuse, 0x1a, RZ ;  /* 0x0000001ab8977824 */ /* 0x040fe200078e02ff */
[----:B------:R-:W-:Y:S01]  /*5690*/  IADD3 R116, P0, R117, R4, RZ ;  /* 0x0000000475747210 */ /* 0x000fe20007f1e0ff */
[----:B------:R-:W-:Y:S01]  /*56a0*/  IMAD R141, R184, 0x1b, RZ ;  /* 0x0000001bb88d7824 */ /* 0x000fe200078e02ff */
[----:B------:R-:W-:-:S02]  /*56b0*/  LEA.HI.X.SX32 R35, R39, R6, 0x1, P1 ;  /* 0x0000000627237211 */ /* 0x000fc400008f0eff */
[----:B------:R-:W-:Y:S02]  /*56c0*/  PRMT R138, RZ, 0x7610, R138 ;  /* 0x00007610ff8a7816 */ /* 0x000fe4000000008a */
[----:B------:R-:W-:Y:S01]  /*56d0*/  PRMT R140, RZ, 0x7610, R140 ;  /* 0x00007610ff8c7816 */ /* 0x000fe2000000008c */
[C---:B------:R-:W-:Y:S01]  /*56e0*/  IMAD R153, R184.reuse, 0x1e, RZ ;  /* 0x0000001eb8997824 */ /* 0x040fe200078e02ff */
[----:B------:R-:W-:Y:S02]  /*56f0*/  PRMT R36, RZ, 0x7610, R36 ;  /* 0x00007610ff247816 */ /* 0x000fe40000000024 */
[----:B------:R-:W-:Y:S01]  /*5700*/  PRMT R142, RZ, 0x7610, R142 ;  /* 0x00007610ff8e7816 */ /* 0x000fe2000000008e */
[C---:B------:R-:W-:Y:S01]  /*5710*/  IMAD R155, R184.reuse, 0x1f, RZ ;  /* 0x0000001fb89b7824 */ /* 0x040fe200078e02ff */
[----:B------:R-:W-:Y:S01]  /*5720*/  PRMT R39, RZ, 0x7610, R39 ;  /* 0x00007610ff277816 */ /* 0x000fe20000000027 */
[C---:B------:R-:W-:Y:S01]  /*5730*/  IMAD R157, R184.reuse, 0x21, RZ ;  /* 0x00000021b89d7824 */ /* 0x040fe200078e02ff */
[-C--:B------:R-:W-:Y:S01]  /*5740*/  LEA.HI.X.SX32 R33, R119, R6.reuse, 0x1, P2 ;  /* 0x0000000677217211 */ /* 0x080fe200010f0eff */
[----:B------:R-:W2:Y:S01]  /*5750*/  @P4 LDG.E.U8 R36, desc[UR6][R34.64] ;  /* 0x0000000622244981 */ /* 0x000ea2000c1e1100 */
[----:B------:R-:W-:Y:S01]  /*5760*/  LEA.HI.X.SX32 R117, R117, R6, 0x1, P0 ;  /* 0x0000000675757211 */ /* 0x000fe200000f0eff */
[----:B------:R-:W-:Y:S01]  /*5770*/  IMAD R119, R184, 0xc, RZ ;  /* 0x0000000cb8777824 */ /* 0x000fe200078e02ff */
[C---:B------:R-:W-:Y:S01]  /*5780*/  ISETP.GT.AND P4, PT, R5.reuse, 0xb, PT ;  /* 0x0000000b0500780c */ /* 0x040fe20003f84270 */
[----:B------:R0:W2:Y:S01]  /*5790*/  @P3 LDG.E.U8 R40, desc[UR6][R32.64] ;  /* 0x0000000620283981 */ /* 0x0000a2000c1e1100 */
[----:B------:R-:W-:-:S03]  /*57a0*/  ISETP.GT.AND P3, PT, R5, 0xa, PT ;  /* 0x0000000a0500780c */ /* 0x000fc60003f64270 */
[----:B------:R1:W2:Y:S01]  /*57b0*/  @P5 LDG.E.U8 R39, desc[UR6][R116.64] ;  /* 0x0000000674275981 */ /* 0x0002a2000c1e1100 */
[----:B------:R-:W-:Y:S02]  /*57c0*/  ISETP.GT.AND P5, PT, R5, 0xc, PT ;  /* 0x0000000c0500780c */ /* 0x000fe40003fa4270 */
[-C--:B------:R-:W-:Y:S02]  /*57d0*/  IADD3 R118, P0, R119, R4.reuse, RZ ;  /* 0x0000000477767210 */ /* 0x080fe40007f1e0ff */
[----:B------:R-:W-:Y:S01]  /*57e0*/  PRMT R152, RZ, 0x7610, R152 ;  /* 0x00007610ff987816 */ /* 0x000fe20000000098 */
[C---:B------:R-:W-:Y:S01]  /*57f0*/  IMAD R159, R184.reuse, 0x23, RZ ;  /* 0x00000023b89f7824 */ /* 0x040fe200078e02ff */
[-C--:B0-----:R-:W-:Y:S01]  /*5800*/  IADD3 R32, P2, R123, R4.reuse, RZ ;  /* 0x000000047b207210 */ /* 0x081fe20007f5e0ff */
[C---:B------:R-:W-:Y:S01]  /*5810*/  IMAD R161, R184.reuse, 0x24, RZ ;  /* 0x00000024b8a17824 */ /* 0x040fe200078e02ff */
[----:B------:R-:W-:Y:S02]  /*5820*/  PRMT R154, RZ, 0x7610, R154 ;  /* 0x00007610ff9a7816 */ /* 0x000fe4000000009a */
[----:B------:R-:W-:Y:S01]  /*5830*/  PRMT R156, RZ, 0x7610, R156 ;  /* 0x00007610ff9c7816 */ /* 0x000fe2000000009c */
[----:B------:R-:W-:Y:S01]  /*5840*/  IMAD R163, R184, 0x25, RZ ;  /* 0x00000025b8a37824 */ /* 0x000fe200078e02ff */
[----:B-1----:R-:W-:-:S02]  /*5850*/  IADD3 R116, P1, R121, R4, RZ ;  /* 0x0000000479747210 */ /* 0x002fc40007f3e0ff */
[----:B------:R-:W-:Y:S02]  /*5860*/  PRMT R160, RZ, 0x7610, R160 ;  /* 0x00007610ffa07816 */ /* 0x000fe400000000a0 */
[----:B------:R-:W-:Y:S01]  /*5870*/  PRMT R158, RZ, 0x7610, R158 ;  /* 0x00007610ff9e7816 */ /* 0x000fe2000000009e */
[C---:B------:R-:W-:Y:S01]  /*5880*/  IMAD R165, R184.reuse, 0x28, RZ ;  /* 0x00000028b8a57824 */ /* 0x040fe200078e02ff */
[----:B------:R-:W-:Y:S01]  /*5890*/  PRMT R37, RZ, 0x7610, R37 ;  /* 0x00007610ff257816 */ /* 0x000fe20000000025 */
[C---:B------:R-:W-:Y:S01]  /*58a0*/  IMAD R167, R184.reuse, 0x2a, RZ ;  /* 0x0000002ab8a77824 */ /* 0x040fe200078e02ff */
[----:B------:R-:W-:Y:S01]  /*58b0*/  PRMT R38, RZ, 0x7610, R38 ;  /* 0x00007610ff267816 */ /* 0x000fe20000000026 */
[C---:B------:R-:W-:Y:S01]  /*58c0*/  IMAD R169, R184.reuse, 0x2b, RZ ;  /* 0x0000002bb8a97824 */ /* 0x040fe200078e02ff */
[----:B------:R-:W-:Y:S01]  /*58d0*/  PRMT R35, RZ, 0x7610, R35 ;  /* 0x00007610ff237816 */ /* 0x000fe20000000023 */
[----:B------:R-:W-:Y:S01]  /*58e0*/  IMAD R171, R184, 0x2d, RZ ;  /* 0x0000002db8ab7824 */ /* 0x000fe200078e02ff */
[----:B------:R-:W-:-:S02]  /*58f0*/  LEA.HI.X.SX32 R33, R123, R6, 0x1, P2 ;  /* 0x000000067b217211 */ /* 0x000fc400010f0eff */
[----:B------:R-:W-:Y:S01]  /*5900*/  PRMT R162, RZ, 0x7610, R162 ;  /* 0x00007610ffa27816 */ /* 0x000fe200000000a2 */
[C---:B------:R-:W-:Y:S01]  /*5910*/  IMAD R173, R184.reuse, 0x2e, RZ ;  /* 0x0000002eb8ad7824 */ /* 0x040fe200078e02ff */
[-C--:B------:R-:W-:Y:S01]  /*5920*/  LEA.HI.X.SX32 R117, R121, R6.reuse, 0x1, P1 ;  /* 0x0000000679757211 */ /* 0x080fe200008f0eff */
[----:B------:R-:W2:Y:S01]  /*5930*/  @P3 LDG.E.U8 R37, desc[UR6][R32.64] ;  /* 0x0000000620253981 */ /* 0x000ea2000c1e1100 */
[----:B------:R-:W-:Y:S01]  /*5940*/  LEA.HI.X.SX32 R119, R119, R6, 0x1, P0 ;  /* 0x0000000677777211 */ /* 0x000fe200000f0eff */
[C---:B------:R-:W-:Y:S01]  /*5950*/  IMAD R123, R184.reuse, 0xe, RZ ;  /* 0x0000000eb87b7824 */ /* 0x040fe200078e02ff */
[C---:B------:R-:W-:Y:S01]  /*5960*/  ISETP.GT.AND P3, PT, R5.reuse, 0xd, PT ;  /* 0x0000000d0500780c */ /* 0x040fe20003f64270 */
[----:B------:R0:W2:Y:S01]  /*5970*/  @P4 LDG.E.U8 R38, desc[UR6][R116.64] ;  /* 0x0000000674264981 */ /* 0x0000a2000c1e1100 */
[----:B------:R-:W-:Y:S01]  /*5980*/  IMAD R121, R184, 0xf, RZ ;  /* 0x0000000fb8797824 */ /* 0x000fe200078e02ff */
[C---:B------:R-:W-:Y:S02]  /*5990*/  ISETP.GT.AND P4, PT, R5.reuse, 0xe, PT ;  /* 0x0000000e0500780c */ /* 0x040fe40003f84270 */
[----:B------:R1:W2:Y:S01]  /*59a0*/  @P5 LDG.E.U8 R35, desc[UR6][R118.64] ;  /* 0x0000000676235981 */ /* 0x0002a2000c1e1100 */
[----:B------:R-:W-:-:S02]  /*59b0*/  ISETP.GT.AND P5, PT, R5, 0xf, PT ;  /* 0x0000000f0500780c */ /* 0x000fc40003fa4270 */
[-C--:B------:R-:W-:Y:S01]  /*59c0*/  IADD3 R120, P0, R121, R4.reuse, RZ ;  /* 0x0000000479787210 */ /* 0x080fe20007f1e0ff */
[C---:B------:R-:W-:Y:S01]  /*59d0*/  IMAD R175, R184.reuse, 0x31, RZ ;  /* 0x00000031b8af7824 */ /* 0x040fe200078e02ff */
[----:B------:R-:W-:Y:S01]  /*59e0*/  PRMT R164, RZ, 0x7610, R164 ;  /* 0x00007610ffa47816 */ /* 0x000fe200000000a4 */
[C---:B------:R-:W-:Y:S01]  /*59f0*/  IMAD R179, R184.reuse, 0x32, RZ ;  /* 0x00000032b8b37824 */ /* 0x040fe200078e02ff */
[----:B0-----:R-:W-:Y:S01]  /*5a00*/  IADD3 R116, P2, R131, R4, RZ ;  /* 0x0000000483747210 */ /* 0x001fe20007f5e0ff */
[----:B------:R-:W-:Y:S01]  /*5a10*/  IMAD R177, R184, 0x33, RZ ;  /* 0x00000033b8b17824 */ /* 0x000fe200078e02ff */
[----:B------:R-:W-:Y:S02]  /*5a20*/  PRMT R170, RZ, 0x7610, R170 ;  /* 0x00007610ffaa7816 */ /* 0x000fe400000000aa */
[----:B------:R-:W-:Y:S02]  /*5a30*/  PRMT R168, RZ, 0x7610, R168 ;  /* 0x00007610ffa87816 */ /* 0x000fe400000000a8 */
[----:B------:R-:W-:-:S02]  /*5a40*/  PRMT R166, RZ, 0x7610, R166 ;  /* 0x00007610ffa67816 */ /* 0x000fc400000000a6 */
[----:B------:R-:W-:Y:S02]  /*5a50*/  PRMT R174, RZ, 0x7610, R174 ;  /* 0x00007610ffae7816 */ /* 0x000fe400000000ae */
[----:B------:R-:W-:Y:S01]  /*5a60*/  PRMT R176, RZ, 0x7610, R176 ;  /* 0x00007610ffb07816 */ /* 0x000fe200000000b0 */
[C---:B------:R-:W-:Y:S01]  /*5a70*/  IMAD R183, R184.reuse, 0x39, RZ ;  /* 0x00000039b8b77824 */ /* 0x040fe200078e02ff */
[----:B-1----:R-:W-:Y:S01]  /*5a80*/  IADD3 R118, P1, R123, R4, RZ ;  /* 0x000000047b767210 */ /* 0x002fe20007f3e0ff */
[C---:B------:R-:W-:Y:S01]  /*5a90*/  IMAD R181, R184.reuse, 0x3a, RZ ;  /* 0x0000003ab8b57824 */ /* 0x040fe200078e02ff */
[----:B------:R-:W-:Y:S02]  /*5aa0*/  PRMT R34, RZ, 0x7610, R34 ;  /* 0x00007610ff227816 */ /* 0x000fe40000000022 */
[----:B------:R-:W-:Y:S01]  /*5ab0*/  PRMT R178, RZ, 0x7610, R178 ;  /* 0x00007610ffb27816 */ /* 0x000fe200000000b2 */
[----:B------:R-:W-:Y:S01]  /*5ac0*/  IMAD R185, R184, 0x3d, RZ ;  /* 0x0000003db8b97824 */ /* 0x000fe200078e02ff */
[----:B------:R-:W-:-:S02]  /*5ad0*/  PRMT R32, RZ, 0x7610, R32 ;  /* 0x00007610ff207816 */ /* 0x000fc40000000020 */
[----:B------:R-:W-:Y:S01]  /*5ae0*/  PRMT R180, RZ, 0x7610, R180 ;  /* 0x00007610ffb47816 */ /* 0x000fe200000000b4 */
[C---:B------:R-:W-:Y:S01]  /*5af0*/  IMAD R189, R184.reuse, 0x2f, RZ ;  /* 0x0000002fb8bd7824 */ /* 0x040fe200078e02ff */
[----:B------:R-:W-:Y:S01]  /*5b00*/  PRMT R33, RZ, 0x7610, R33 ;  /* 0x00007610ff217816 */ /* 0x000fe20000000021 */
[C---:B------:R-:W-:Y:S01]  /*5b10*/  IMAD R187, R184.reuse, 0x3f, RZ ;  /* 0x0000003fb8bb7824 */ /* 0x040fe200078e02ff */
[-C--:B------:R-:W-:Y:S01]  /*5b20*/  LEA.HI.X.SX32 R117, R131, R6.reuse, 0x1, P2 ;  /* 0x0000000683757211 */ /* 0x080fe200010f0eff */
[----:B------:R-:W2:Y:S01]  /*5b30*/  LDL R204, [R1+0x68] ;  /* 0x0000680001cc7983 */ /* 0x000ea20000100800 */
[-C--:B------:R-:W-:Y:S02]  /*5b40*/  LEA.HI.X.SX32 R119, R123, R6.reuse, 0x1, P1 ;  /* 0x000000067b777211 */ /* 0x080fe400008f0eff */
[----:B------:R-:W-:Y:S01]  /*5b50*/  LEA.HI.X.SX32 R121, R121, R6, 0x1, P0 ;  /* 0x0000000679797211 */ /* 0x000fe200000f0eff */
[C---:B------:R-:W-:Y:S01]  /*5b60*/  IMAD R131, R184.reuse, 0x11, RZ ;  /* 0x00000011b8837824 */ /* 0x040fe200078e02ff */
[----:B------:R-:W2:Y:S01]  /*5b70*/  @P3 LDG.E.U8 R34, desc[UR6][R116.64] ;  /* 0x0000000674223981 */ /* 0x000ea2000c1e1100 */
[----:B------:R-:W-:Y:S01]  /*5b80*/  IMAD.SHL.U32 R123, R184, 0x10, RZ ;  /* 0x00000010b87b7824 */ /* 0x000fe200078e00ff */
[----:B------:R-:W-:-:S02]  /*5b90*/  ISETP.GT.AND P3, PT, R5, 0x10, PT ;  /* 0x000000100500780c */ /* 0x000fc40003f64270 */
[----:B------:R0:W2:Y:S01]  /*5ba0*/  @P4 LDG.E.U8 R32, desc[UR6][R118.64] ;  /* 0x0000000676204981 */ /* 0x0000a2000c1e1100 */
[----:B------:R-:W-:-:S03]  /*5bb0*/  ISETP.GT.AND P4, PT, R5, 0x11, PT ;  /* 0x000000110500780c */ /* 0x000fc60003f84270 */
[----:B------:R1:W2:Y:S01]  /*5bc0*/  @P5 LDG.E.U8 R33, desc[UR6][R120.64] ;  /* 0x0000000678215981 */ /* 0x0002a2000c1e1100 */
[----:B------:R-:W-:Y:S02]  /*5bd0*/  ISETP.GT.AND P5, PT, R5, 0x12, PT ;  /* 0x000000120500780c */ /* 0x000fe40003fa4270 */
[-C--:B------:R-:W-:Y:S01]  /*5be0*/  IADD3 R122, P2, R123, R4.reuse, RZ ;  /* 0x000000047b7a7210 */ /* 0x080fe20007f5e0ff */
[----:B------:R-:W2:Y:S01]  /*5bf0*/  LDL R200, [R1+0x64] ;  /* 0x0000640001c87983 */ /* 0x000ea20000100800 */
[-C--:B0-----:R-:W-:Y:S02]  /*5c00*/  IADD3 R118, P0, R133, R4.reuse, RZ ;  /* 0x0000000485767210 */ /* 0x081fe40007f1e0ff */
[----:B------:R-:W-:Y:S01]  /*5c10*/  PRMT R172, RZ, 0x7610, R172 ;  /* 0x00007610ffac7816 */ /* 0x000fe200000000ac */
[----:B------:R-:W2:Y:S01]  /*5c20*/  LDL R199, [R1+0x70] ;  /* 0x0000700001c77983 */ /* 0x000ea20000100800 */
[----:B-1----:R-:W-:Y:S02]  /*5c30*/  IADD3 R120, P1, R131, R4, RZ ;  /* 0x0000000483787210 */ /* 0x002fe40007f3e0ff */
[----:B------:R-:W-:-:S02]  /*5c40*/  PRMT R116, RZ, 0x7610, R116 ;  /* 0x00007610ff747816 */ /* 0x000fc40000000074 */
[-C--:B------:R-:W-:Y:S02]  /*5c50*/  LEA.HI.X.SX32 R121, R131, R6.reuse, 0x1, P1 ;  /* 0x0000000683797211 */ /* 0x080fe400008f0eff */
[----:B------:R-:W-:Y:S02]  /*5c60*/  PRMT R117, RZ, 0x7610, R117 ;  /* 0x00007610ff757816 */ /* 0x000fe40000000075 */
[----:B------:R-:W-:Y:S02]  /*5c70*/  PRMT R131, RZ, 0x7610, R131 ;  /* 0x00007610ff837816 */ /* 0x000fe40000000083 */
[-C--:B------:R-:W-:Y:S02]  /*5c80*/  LEA.HI.X.SX32 R123, R123, R6.reuse, 0x1, P2 ;  /* 0x000000067b7b7211 */ /* 0x080fe400010f0eff */
[----:B------:R-:W-:Y:S01]  /*5c90*/  LEA.HI.X.SX32 R119, R133, R6, 0x1, P0 ;  /* 0x0000000685777211 */ /* 0x000fe200000f0eff */
[----:B------:R-:W-:Y:S01]  /*5ca0*/  IMAD R133, R184, 0x14, RZ ;  /* 0x00000014b8857824 */ /* 0x000fe200078e02ff */
[----:B------:R0:W2:Y:S01]  /*5cb0*/  @P4 LDG.E.U8 R117, desc[UR6][R120.64] ;  /* 0x0000000678754981 */ /* 0x0000a2000c1e1100 */
[----:B------:R-:W-:-:S03]  /*5cc0*/  ISETP.GT.AND P4, PT, R5, 0x14, PT ;  /* 0x000000140500780c */ /* 0x000fc60003f84270 */
[----:B------:R1:W2:Y:S01]  /*5cd0*/  @P3 LDG.E.U8 R116, desc[UR6][R122.64] ;  /* 0x000000067a743981 */ /* 0x0002a2000c1e1100 */
[----:B------:R-:W-:-:S03]  /*5ce0*/  ISETP.GT.AND P3, PT, R5, 0x13, PT ;  /* 0x000000130500780c */ /* 0x000fc60003f64270 */
[----:B------:R1:W2:Y:S01]  /*5cf0*/  @P5 LDG.E.U8 R131, desc[UR6][R118.64] ;  /* 0x0000000676835981 */ /* 0x0002a2000c1e1100 */
[----:B------:R-:W-:Y:S02]  /*5d00*/  ISETP.GT.AND P5, PT, R5, 0x15, PT ;  /* 0x000000150500780c */ /* 0x000fe40003fa4270 */
[-C--:B0-----:R-:W-:Y:S02]  /*5d10*/  IADD3 R120, P1, R133, R4.reuse, RZ ;  /* 0x0000000485787210 */ /* 0x081fe40007f3e0ff */
[----:B-1----:R-:W-:Y:S02]  /*5d20*/  IADD3 R122, P0, R135, R4, RZ ;  /* 0x00000004877a7210 */ /* 0x002fe40007f1e0ff */
[----:B------:R-:W-:Y:S02]  /*5d30*/  LEA.HI.X.SX32 R121, R133, R6, 0x1, P1 ;  /* 0x0000000685797211 */ /* 0x000fe400008f0eff */
[C---:B------:R-:W-:Y:S02]  /*5d40*/  IADD3 R118, P2, R137.reuse, R4, RZ ;  /* 0x0000000489767210 */ /* 0x040fe40007f5e0ff */
[----:B------:R-:W-:Y:S01]  /*5d50*/  PRMT R133, RZ, 0x7610, R133 ;  /* 0x00007610ff857816 */ /* 0x000fe20000000085 */
[----:B------:R0:W2:Y:S01]  /*5d60*/  @P4 LDG.E.U8 R132, desc[UR6][R120.64] ;  /* 0x0000000678844981 */ /* 0x0000a2000c1e1100 */
[----:B------:R-:W-:-:S02]  /*5d70*/  LEA.HI.X.SX32 R119, R137, R6, 0x1, P2 ;  /* 0x0000000689777211 */ /* 0x000fc400010f0eff */
[----:B------:R-:W-:Y:S01]  /*5d80*/  LEA.HI.X.SX32 R123, R135, R6, 0x1, P0 ;  /* 0x00000006877b7211 */ /* 0x000fe200000f0eff */
[C---:B------:R-:W-:Y:S02]  /*5d90*/  IMAD R137, R184.reuse, 0x16, RZ ;  /* 0x00000016b8897824 */ /* 0x040fe400078e02ff */
[----:B------:R-:W-:Y:S01]  /*5da0*/  IMAD R135, R184, 0x17, RZ ;  /* 0x00000017b8877824 */ /* 0x000fe200078e02ff */
[----:B------:R1:W2:Y:S01]  /*5db0*/  @P3 LDG.E.U8 R134, desc[UR6][R118.64] ;  /* 0x0000000676863981 */ /* 0x0002a2000c1e1100 */
[C---:B------:R-:W-:Y:S02]  /*5dc0*/  ISETP.GT.AND P3, PT, R5.reuse, 0x16, PT ;  /* 0x000000160500780c */ /* 0x040fe40003f64270 */
[C---:B------:R-:W-:Y:S01]  /*5dd0*/  ISETP.GT.AND P4, PT, R5.reuse, 0x17, PT ;  /* 0x000000170500780c */ /* 0x040fe20003f84270 */
[----:B------:R1:W2:Y:S01]  /*5de0*/  @P5 LDG.E.U8 R133, desc[UR6][R122.64] ;  /* 0x000000067a855981 */ /* 0x0002a2000c1e1100 */
[----:B------:R-:W-:Y:S02]  /*5df0*/  ISETP.GT.AND P5, PT, R5, 0x18, PT ;  /* 0x000000180500780c */ /* 0x000fe40003fa4270 */
[----:B0-----:R-:W-:-:S02]  /*5e00*/  IADD3 R120, P1, R135, R4, RZ ;  /* 0x0000000487787210 */ /* 0x001fc40007f3e0ff */
[----:B-1----:R-:W-:Y:S02]  /*5e10*/  IADD3 R118, P2, R137, R4, RZ ;  /* 0x0000000489767210 */ /* 0x002fe40007f5e0ff */
[----:B------:R-:W-:Y:S02]  /*5e20*/  LEA.HI.X.SX32 R121, R135, R6, 0x1, P1 ;  /* 0x0000000687797211 */ /* 0x000fe400008f0eff */
[----:B------:R-:W-:Y:S02]  /*5e30*/  IADD3 R122, P0, R139, R4, RZ ;  /* 0x000000048b7a7210 */ /* 0x000fe40007f1e0ff */
[-C--:B------:R-:W-:Y:S02]  /*5e40*/  LEA.HI.X.SX32 R119, R137, R6.reuse, 0x1, P2 ;  /* 0x0000000689777211 */ /* 0x080fe400010f0eff */
[----:B------:R-:W-:Y:S02]  /*5e50*/  PRMT R137, RZ, 0x7610, R137 ;  /* 0x00007610ff897816 */ /* 0x000fe40000000089 */
[----:B------:R-:W-:Y:S01]  /*5e60*/  PRMT R135, RZ, 0x7610, R135 ;  /* 0x00007610ff877816 */ /* 0x000fe20000000087 */
[----:B------:R0:W2:Y:S01]  /*5e70*/  @P3 LDG.E.U8 R136, desc[UR6][R118.64] ;  /* 0x0000000676883981 */ /* 0x0000a2000c1e1100 */
[----:B------:R-:W-:Y:S01]  /*5e80*/  LEA.HI.X.SX32 R123, R139, R6, 0x1, P0 ;  /* 0x000000068b7b7211 */ /* 0x000fe200000f0eff */
[----:B------:R-:W-:Y:S01]  /*5e90*/  IMAD R139, R184, 0x19, RZ ;  /* 0x00000019b88b7824 */ /* 0x000fe200078e02ff */
[C---:B------:R-:W-:Y:S01]  /*5ea0*/  ISETP.GT.AND P3, PT, R5.reuse, 0x19, PT ;  /* 0x000000190500780c */ /* 0x040fe20003f64270 */
[----:B------:R1:W2:Y:S01]  /*5eb0*/  @P4 LDG.E.U8 R137, desc[UR6][R120.64] ;  /* 0x0000000678894981 */ /* 0x0002a2000c1e1100 */
[----:B------:R-:W-:-:S03]  /*5ec0*/  ISETP.GT.AND P4, PT, R5, 0x1a, PT ;  /* 0x0000001a0500780c */ /* 0x000fc60003f84270 */
[----:B------:R1:W2:Y:S01]  /*5ed0*/  @P5 LDG.E.U8 R135, desc[UR6][R122.64] ;  /* 0x000000067a875981 */ /* 0x0002a2000c1e1100 */
[----:B------:R-:W-:Y:S02]  /*5ee0*/  ISETP.GT.AND P5, PT, R5, 0x1b, PT ;  /* 0x0000001b0500780c */ /* 0x000fe40003fa4270 */
[-C--:B0-----:R-:W-:Y:S02]  /*5ef0*/  IADD3 R118, P2, R139, R4.reuse, RZ ;  /* 0x000000048b767210 */ /* 0x081fe40007f5e0ff */
[----:B-1----:R-:W-:Y:S02]  /*5f00*/  IADD3 R120, P1, R151, R4, RZ ;  /* 0x0000000497787210 */ /* 0x002fe40007f3e0ff */
[----:B------:R-:W-:Y:S02]  /*5f10*/  LEA.HI.X.SX32 R119, R139, R6, 0x1, P2 ;  /* 0x000000068b777211 */ /* 0x000fe400010f0eff */
[----:B------:R-:W-:Y:S02]  /*5f20*/  IADD3 R122, P0, R141, R4, RZ ;  /* 0x000000048d7a7210 */ /* 0x000fe40007f1e0ff */
        /* <DEDUP_REMOVED lines=14> */
[----:B---3--:R-:W-:Y:S02]  /*6010*/  IADD3 R122, P0, R153, R4, RZ ;  /* 0x00000004997a7210 */ /* 0x008fe40007f1e0ff */
[----:B------:R-:W-:Y:S01]  /*6020*/  LEA.HI.X.SX32 R121, R141, R6, 0x1, P1 ;  /* 0x000000068d797211 */ /* 0x000fe200008f0eff */
[----:B------:R0:W3:Y:S01]  /*6030*/  @P3 LDG.E.U8 R142, desc[UR6][R118.64] ;  /* 0x00000006768e3981 */ /* 0x0000e2000c1e1100 */
[----:B------:R-:W-:Y:S02]  /*6040*/  PRMT R151, RZ, 0x7610, R151 ;  /* 0x00007610ff977816 */ /* 0x000fe40000000097 */
[----:B------:R-:W-:-:S02]  /*6050*/  PRMT R141, RZ, 0x7610, R141 ;  /* 0x00007610ff8d7816 */ /* 0x000fc4000000008d */
[----:B------:R-:W-:Y:S01]  /*6060*/  LEA.HI.X.SX32 R123, R153, R6, 0x1, P0 ;  /* 0x00000006997b7211 */ /* 0x000fe200000f0eff */
[----:B------:R-:W-:Y:S01]  /*6070*/  IMAD.SHL.U32 R153, R184, 0x20, RZ ;  /* 0x00000020b8997824 */ /* 0x000fe200078e00ff */
[----:B------:R1:W3:Y:S01]  /*6080*/  @P4 LDG.E.U8 R151, desc[UR6][R120.64] ;  /* 0x0000000678974981 */ /* 0x0002e2000c1e1100 */
[C---:B------:R-:W-:Y:S02]  /*6090*/  ISETP.GT.AND P3, PT, R5.reuse, 0x1f, PT ;  /* 0x0000001f0500780c */ /* 0x040fe40003f64270 */
[C---:B------:R-:W-:Y:S01]  /*60a0*/  ISETP.GT.AND P4, PT, R5.reuse, 0x20, PT ;  /* 0x000000200500780c */ /* 0x040fe20003f84270 */
[----:B------:R1:W3:Y:S01]  /*60b0*/  @P5 LDG.E.U8 R141, desc[UR6][R122.64] ;  /* 0x000000067a8d5981 */ /* 0x0002e2000c1e1100 */
[----:B------:R-:W-:Y:S02]  /*60c0*/  ISETP.GT.AND P5, PT, R5, 0x21, PT ;  /* 0x000000210500780c */ /* 0x000fe40003fa4270 */
[-C--:B0-----:R-:W-:Y:S02]  /*60d0*/  IADD3 R118, P2, R155, R4.reuse, RZ ;  /* 0x000000049b767210 */ /* 0x081fe40007f5e0ff */
[----:B-1----:R-:W-:-:S02]  /*60e0*/  IADD3 R120, P1, R153, R4, RZ ;  /* 0x0000000499787210 */ /* 0x002fc40007f3e0ff */
[----:B------:R-:W-:Y:S02]  /*60f0*/  LEA.HI.X.SX32 R119, R155, R6, 0x1, P2 ;  /* 0x000000069b777211 */ /* 0x000fe400010f0eff */
[----:B------:R-:W-:Y:S02]  /*6100*/  IADD3 R122, P0, R157, R4, RZ ;  /* 0x000000049d7a7210 */ /* 0x000fe40007f1e0ff */
[-C--:B------:R-:W-:Y:S01]  /*6110*/  LEA.HI.X.SX32 R121, R153, R6.reuse, 0x1, P1 ;  /* 0x0000000699797211 */ /* 0x080fe200008f0eff */
[----:B------:R0:W3:Y:S01]  /*6120*/  @P3 LDG.E.U8 R152, desc[UR6][R118.64] ;  /* 0x0000000676983981 */ /* 0x0000e2000c1e1100 */
[----:B------:R-:W-:Y:S02]  /*6130*/  PRMT R155, RZ, 0x7610, R155 ;  /* 0x00007610ff9b7816 */ /* 0x000fe4000000009b */
[----:B------:R-:W-:Y:S02]  /*6140*/  PRMT R153, RZ, 0x7610, R153 ;  /* 0x00007610ff997816 */ /* 0x000fe40000000099 */
[----:B------:R-:W-:Y:S01]  /*6150*/  LEA.HI.X.SX32 R123, R157, R6, 0x1, P0 ;  /* 0x000000069d7b7211 */ /* 0x000fe200000f0eff */
[----:B------:R-:W-:Y:S01]  /*6160*/  IMAD R157, R184, 0x22, RZ ;  /* 0x00000022b89d7824 */ /* 0x000fe200078e02ff */
[----:B------:R1:W3:Y:S01]  /*6170*/  @P4 LDG.E.U8 R155, desc[UR6][R120.64] ;  /* 0x00000006789b4981 */ /* 0x0002e2000c1e1100 */
[----:B------:R-:W-:-:S02]  /*6180*/  ISETP.GT.AND P3, PT, R5, 0x22, PT ;  /* 0x000000220500780c */ /* 0x000fc40003f64270 */
[C---:B------:R-:W-:Y:S01]  /*6190*/  ISETP.GT.AND P4, PT, R5.reuse, 0x23, PT ;  /* 0x000000230500780c */ /* 0x040fe20003f84270 */
[----:B------:R4:W3:Y:S01]  /*61a0*/  @P5 LDG.E.U8 R153, desc[UR6][R122.64] ;  /* 0x000000067a995981 */ /* 0x0008e2000c1e1100 */
[----:B------:R-:W-:Y:S02]  /*61b0*/  ISETP.GT.AND P5, PT, R5, 0x24, PT ;  /* 0x000000240500780c */ /* 0x000fe40003fa4270 */
[-C--:B0-----:R-:W-:Y:S02]  /*61c0*/  IADD3 R118, P2, R157, R4.reuse, RZ ;  /* 0x000000049d767210 */ /* 0x081fe40007f5e0ff */
[----:B-1----:R-:W-:Y:S02]  /*61d0*/  IADD3 R120, P1, R159, R4, RZ ;  /* 0x000000049f787210 */ /* 0x002fe40007f3e0ff */
[----:B------:R-:W-:Y:S02]  /*61e0*/  LEA.HI.X.SX32 R119, R157, R6, 0x1, P2 ;  /* 0x000000069d777211 */ /* 0x000fe400010f0eff */
[----:B----4-:R-:W-:-:S02]  /*61f0*/  IADD3 R122, P0, R161, R4, RZ ;  /* 0x00000004a17a7210 */ /* 0x010fc40007f1e0ff */
[----:B------:R-:W-:Y:S01]  /*6200*/  PRMT R157, RZ, 0x7610, R157 ;  /* 0x00007610ff9d7816 */ /* 0x000fe2000000009d */
[----:B------:R0:W4:Y:S01]  /*6210*/  @P3 LDG.E.U8 R154, desc[UR6][R118.64] ;  /* 0x00000006769a3981 */ /* 0x000122000c1e1100 */
[-C--:B------:R-:W-:Y:S02]  /*6220*/  LEA.HI.X.SX32 R121, R159, R6.reuse, 0x1, P1 ;  /* 0x000000069f797211 */ /* 0x080fe400008f0eff */
[----:B------:R-:W-:Y:S01]  /*6230*/  LEA.HI.X.SX32 R123, R161, R6, 0x1, P0 ;  /* 0x00000006a17b7211 */ /* 0x000fe200000f0eff */
[C---:B------:R-:W-:Y:S01]  /*6240*/  IMAD R159, R184.reuse, 0x26, RZ ;  /* 0x00000026b89f7824 */ /* 0x040fe200078e02ff */
[C---:B------:R-:W-:Y:S01]  /*6250*/  ISETP.GT.AND P3, PT, R5.reuse, 0x25, PT ;  /* 0x000000250500780c */ /* 0x040fe20003f64270 */
[----:B------:R1:W4:Y:S01]  /*6260*/  @P4 LDG.E.U8 R157, desc[UR6][R120.64] ;  /* 0x00000006789d4981 */ /* 0x000322000c1e1100 */
[----:B------:R-:W-:Y:S01]  /*6270*/  IMAD R161, R184, 0x27, RZ ;  /* 0x00000027b8a17824 */ /* 0x000fe200078e02ff */
[C---:B------:R-:W-:Y:S02]  /*6280*/  ISETP.GT.AND P4, PT, R5.reuse, 0x26, PT ;  /* 0x000000260500780c */ /* 0x040fe40003f84270 */
[----:B------:R1:W4:Y:S01]  /*6290*/  @P5 LDG.E.U8 R156, desc[UR6][R122.64] ;  /* 0x000000067a9c5981 */ /* 0x000322000c1e1100 */
[----:B------:R-:W-:-:S02]  /*62a0*/  ISETP.GT.AND P5, PT, R5, 0x27, PT ;  /* 0x000000270500780c */ /* 0x000fc40003fa4270 */
[-C--:B0-----:R-:W-:Y:S02]  /*62b0*/  IADD3 R118, P2, R163, R4.reuse, RZ ;  /* 0x00000004a3767210 */ /* 0x081fe40007f5e0ff */
[-C--:B-1----:R-:W-:Y:S02]  /*62c0*/  IADD3 R120, P1, R159, R4.reuse, RZ ;  /* 0x000000049f787210 */ /* 0x082fe40007f3e0ff */
[----:B------:R-:W-:Y:S02]  /*62d0*/  IADD3 R122, P0, R161, R4, RZ ;  /* 0x00000004a17a7210 */ /* 0x000fe40007f1e0ff */
[-C--:B------:R-:W-:Y:S02]  /*62e0*/  LEA.HI.X.SX32 R121, R159, R6.reuse, 0x1, P1 ;  /* 0x000000069f797211 */ /* 0x080fe400008f0eff */
[----:B------:R-:W-:Y:S02]  /*62f0*/  PRMT R159, RZ, 0x7610, R159 ;  /* 0x00007610ff9f7816 */ /* 0x000fe4000000009f */
[-C--:B------:R-:W-:Y:S01]  /*6300*/  LEA.HI.X.SX32 R119, R163, R6.reuse, 0x1, P2 ;  /* 0x00000006a3777211 */ /* 0x080fe200010f0eff */
[----:B------:R0:W4:Y:S01]  /*6310*/  @P4 LDG.E.U8 R158, desc[UR6][R120.64] ;  /* 0x00000006789e4981 */ /* 0x000122000c1e1100 */
[----:B------:R-:W-:Y:S01]  /*6320*/  LEA.HI.X.SX32 R123, R161, R6, 0x1, P0 ;  /* 0x00000006a17b7211 */ /* 0x000fe200000f0eff */
[----:B------:R-:W-:Y:S01]  /*6330*/  IMAD R161, R184, 0x29, RZ ;  /* 0x00000029b8a17824 */ /* 0x000fe200078e02ff */
[C---:B------:R-:W-:Y:S01]  /*6340*/  ISETP.GT.AND P4, PT, R5.reuse, 0x29, PT ;  /* 0x000000290500780c */ /* 0x040fe20003f84270 */
[----:B------:R1:W4:Y:S01]  /*6350*/  @P3 LDG.E.U8 R160, desc[UR6][R118.64] ;  /* 0x0000000676a03981 */ /* 0x000322000c1e1100 */
[----:B------:R-:W-:-:S03]  /*6360*/  ISETP.GT.AND P3, PT, R5, 0x28, PT ;  /* 0x000000280500780c */ /* 0x000fc60003f64270 */
[----:B------:R1:W4:Y:S01]  /*6370*/  @P5 LDG.E.U8 R159, desc[UR6][R122.64] ;  /* 0x000000067a9f5981 */ /* 0x000322000c1e1100 */
[----:B------:R-:W-:Y:S02]  /*6380*/  ISETP.GT.AND P5, PT, R5, 0x2a, PT ;  /* 0x0000002a0500780c */ /* 0x000fe40003fa4270 */
[-C--:B0-----:R-:W-:Y:S02]  /*6390*/  IADD3 R120, P1, R161, R4.reuse, RZ ;  /* 0x00000004a1787210 */ /* 0x081fe40007f3e0ff */
[----:B-1----:R-:W-:Y:S02]  /*63a0*/  IADD3 R118, P2, R165, R4, RZ ;  /* 0x00000004a5767210 */ /* 0x002fe40007f5e0ff */
[----:B------:R-:W-:Y:S02]  /*63b0*/  LEA.HI.X.SX32 R121, R161, R6, 0x1, P1 ;  /* 0x00000006a1797211 */ /* 0x000fe400008f0eff */
[----:B------:R-:W-:Y:S02]  /*63c0*/  IADD3 R122, P0, R167, R4, RZ ;  /* 0x00000004a77a7210 */ /* 0x000fe40007f1e0ff */
[----:B------:R-:W-:-:S02]  /*63d0*/  LEA.HI.X.SX32 R119, R165, R6, 0x1, P2 ;  /* 0x00000006a5777211 */ /* 0x000fc400010f0eff */
[----:B------:R-:W-:Y:S02]  /*63e0*/  PRMT R163, RZ, 0x7610, R163 ;  /* 0x00007610ffa37816 */ /* 0x000fe400000000a3 */
[----:B------:R-:W-:Y:S02]  /*63f0*/  PRMT R165, RZ, 0x7610, R165 ;  /* 0x00007610ffa57816 */ /* 0x000fe400000000a5 */
[----:B------:R-:W-:Y:S02]  /*6400*/  PRMT R161, RZ, 0x7610, R161 ;  /* 0x00007610ffa17816 */ /* 0x000fe400000000a1 */
[----:B------:R-:W-:Y:S01]  /*6410*/  LEA.HI.X.SX32 R123, R167, R6, 0x1, P0 ;  /* 0x00000006a77b7211 */ /* 0x000fe200000f0eff */
[----:B------:R-:W-:Y:S01]  /*6420*/  IMAD R167, R184, 0x2c, RZ ;  /* 0x0000002cb8a77824 */ /* 0x000fe200078e02ff */
[----:B------:R0:W4:Y:S01]  /*6430*/  @P3 LDG.E.U8 R163, desc[UR6][R118.64] ;  /* 0x0000000676a33981 */ /* 0x000122000c1e1100 */
[----:B------:R-:W-:-:S03]  /*6440*/  ISETP.GT.AND P3, PT, R5, 0x2b, PT ;  /* 0x0000002b0500780c */ /* 0x000fc60003f64270 */
        /* <DEDUP_REMOVED lines=8> */
[----:B------:R-:W-:Y:S01]  /*64d0*/  LEA.HI.X.SX32 R121, R167, R6, 0x1, P1 ;  /* 0x00000006a7797211 */ /* 0x000fe200008f0eff */
[----:B------:R0:W4:Y:S01]  /*64e0*/  @P3 LDG.E.U8 R162, desc[UR6][R118.64] ;  /* 0x0000000676a23981 */ /* 0x000122000c1e1100 */
[----:B------:R-:W-:-:S02]  /*64f0*/  PRMT R169, RZ, 0x7610, R169 ;  /* 0x00007610ffa97816 */ /* 0x000fc400000000a9 */
[----:B------:R-:W-:Y:S02]  /*6500*/  PRMT R167, RZ, 0x7610, R167 ;  /* 0x00007610ffa77816 */ /* 0x000fe400000000a7 */
[----:B------:R-:W-:Y:S01]  /*6510*/  LEA.HI.X.SX32 R123, R171, R6, 0x1, P0 ;  /* 0x00000006ab7b7211 */ /* 0x000fe200000f0eff */
[----:B------:R-:W-:Y:S01]  /*6520*/  IMAD R171, R184, 0x30, RZ ;  /* 0x00000030b8ab7824 */ /* 0x000fe200078e02ff */
[----:B------:R1:W4:Y:S01]  /*6530*/  @P4 LDG.E.U8 R169, desc[UR6][R120.64] ;  /* 0x0000000678a94981 */ /* 0x000322000c1e1100 */
[C---:B------:R-:W-:Y:S02]  /*6540*/  ISETP.GT.AND P3, PT, R5.reuse, 0x2e, PT ;  /* 0x0000002e0500780c */ /* 0x040fe40003f64270 */
[C---:B------:R-:W-:Y:S01]  /*6550*/  ISETP.GT.AND P4, PT, R5.reuse, 0x30, PT ;  /* 0x000000300500780c */ /* 0x040fe20003f84270 */
[----:B------:R1:W4:Y:S01]  /*6560*/  @P5 LDG.E.U8 R167, desc[UR6][R122.64] ;  /* 0x000000067aa75981 */ /* 0x000322000c1e1100 */
[----:B------:R-:W-:Y:S02]  /*6570*/  ISETP.GT.AND P5, PT, R5, 0x31, PT ;  /* 0x000000310500780c */ /* 0x000fe40003fa4270 */
[----:B0-----:R-:W-:-:S02]  /*6580*/  IADD3 R118, P2, R173, R4, RZ ;  /* 0x00000004ad767210 */ /* 0x001fc40007f5e0ff */
[----:B-1----:R-:W-:Y:S02]  /*6590*/  IADD3 R120, P1, R171, R4, RZ ;  /* 0x00000004ab787210 */ /* 0x002fe40007f3e0ff */
[----:B------:R-:W-:Y:S02]  /*65a0*/  LEA.HI.X.SX32 R119, R173, R6, 0x1, P2 ;  /* 0x00000006ad777211 */ /* 0x000fe400010f0eff */
[----:B------:R-:W-:Y:S02]  /*65b0*/  IADD3 R122, P0, R175, R4, RZ ;  /* 0x00000004af7a7210 */ /* 0x000fe40007f1e0ff */
[----:B------:R-:W-:Y:S01]  /*65c0*/  LEA.HI.X.SX32 R121, R171, R6, 0x1, P1 ;  /* 0x00000006ab797211 */ /* 0x000fe200008f0eff */
[----:B------:R0:W4:Y:S01]  /*65d0*/  @P3 LDG.E.U8 R164, desc[UR6][R118.64] ;  /* 0x0000000676a43981 */ /* 0x000122000c1e1100 */
[----:B------:R-:W-:Y:S02]  /*65e0*/  PRMT R173, RZ, 0x7610, R173 ;  /* 0x00007610ffad7816 */ /* 0x000fe400000000ad */
[----:B------:R-:W-:-:S02]  /*65f0*/  PRMT R171, RZ, 0x7610, R171 ;  /* 0x00007610ffab7816 */ /* 0x000fc400000000ab */
[----:B------:R-:W-:Y:S01]  /*6600*/  LEA.HI.X.SX32 R123, R175, R6, 0x1, P0 ;  /* 0x00000006af7b7211 */ /* 0x000fe200000f0eff */
[----:B------:R-:W-:Y:S01]  /*6610*/  IMAD R175, R184, 0x34, RZ ;  /* 0x00000034b8af7824 */ /* 0x000fe200078e02ff */
[----:B------:R1:W4:Y:S01]  /*6620*/  @P4 LDG.E.U8 R173, desc[UR6][R120.64] ;  /* 0x0000000678ad4981 */ /* 0x000322000c1e1100 */
[C---:B------:R-:W-:Y:S02]  /*6630*/  ISETP.GT.AND P3, PT, R5.reuse, 0x32, PT ;  /* 0x000000320500780c */ /* 0x040fe40003f64270 */
[C---:B------:R-:W-:Y:S01]  /*6640*/  ISETP.GT.AND P4, PT, R5.reuse, 0x33, PT ;  /* 0x000000330500780c */ /* 0x040fe20003f84270 */
[----:B------:R1:W4:Y:S01]  /*6650*/  @P5 LDG.E.U8 R171, desc[UR6][R122.64] ;  /* 0x000000067aab5981 */ /* 0x000322000c1e1100 */
[----:B------:R-:W-:Y:S02]  /*6660*/  ISETP.GT.AND P5, PT, R5, 0x34, PT ;  /* 0x000000340500780c */ /* 0x000fe40003fa4270 */
[-C--:B0-----:R-:W-:Y:S02]  /*6670*/  IADD3 R118, P2, R179, R4.reuse, RZ ;  /* 0x00000004b3767210 */ /* 0x081fe40007f5e0ff */
[----:B-1----:R-:W-:-:S02]  /*6680*/  IADD3 R120, P1, R177, R4, RZ ;  /* 0x00000004b1787210 */ /* 0x002fc40007f3e0ff */
[----:B------:R-:W-:Y:S02]  /*6690*/  IADD3 R122, P0, R175, R4, RZ ;  /* 0x00000004af7a7210 */ /* 0x000fe40007f1e0ff */
[-C--:B------:R-:W-:Y:S02]  /*66a0*/  LEA.HI.X.SX32 R119, R179, R6.reuse, 0x1, P2 ;  /* 0x00000006b3777211 */ /* 0x080fe400010f0eff */
[-C--:B------:R-:W-:Y:S02]  /*66b0*/  LEA.HI.X.SX32 R121, R177, R6.reuse, 0x1, P1 ;  /* 0x00000006b1797211 */ /* 0x080fe400008f0eff */
[----:B------:R-:W-:Y:S01]  /*66c0*/  LEA.HI.X.SX32 R123, R175, R6, 0x1, P0 ;  /* 0x00000006af7b7211 */ /* 0x000fe200000f0eff */
[C---:B------:R-:W-:Y:S01]  /*66d0*/  IMAD R175, R184.reuse, 0x35, RZ ;  /* 0x00000035b8af7824 */ /* 0x040fe200078e02ff */
[----:B------:R0:W4:Y:S01]  /*66e0*/  @P3 LDG.E.U8 R170, desc[UR6][R118.64] ;  /* 0x0000000676aa3981 */ /* 0x000122000c1e1100 */
[C---:B------:R-:W-:Y:S01]  /*66f0*/  IMAD R179, R184.reuse, 0x36, RZ ;  /* 0x00000036b8b37824 */ /* 0x040fe200078e02ff */
[C---:B------:R-:W-:Y:S01]  /*6700*/  ISETP.GT.AND P3, PT, R5.reuse, 0x35, PT ;  /* 0x000000350500780c */ /* 0x040fe20003f64270 */
[----:B------:R-:W-:Y:S01]  /*6710*/  IMAD R177, R184, 0x37, RZ ;  /* 0x00000037b8b17824 */ /* 0x000fe200078e02ff */
        /* <DEDUP_REMOVED lines=8> */
[----:B------:R-:W-:Y:S01]  /*67a0*/  PRMT R175, RZ, 0x7610, R175 ;  /* 0x00007610ffaf7816 */ /* 0x000fe200000000af */
[----:B------:R0:W4:Y:S01]  /*67b0*/  @P3 LDG.E.U8 R174, desc[UR6][R118.64] ;  /* 0x0000000676ae3981 */ /* 0x000122000c1e1100 */
[----:B------:R-:W-:-:S02]  /*67c0*/  LEA.HI.X.SX32 R121, R179, R6, 0x1, P1 ;  /* 0x00000006b3797211 */ /* 0x000fc400008f0eff */
        /* <DEDUP_REMOVED lines=11> */
[----:B------:R-:W-:-:S02]  /*6880*/  PRMT R177, RZ, 0x7610, R177 ;  /* 0x00007610ffb17816 */ /* 0x000fc400000000b1 */
[----:B------:R-:W-:Y:S02]  /*6890*/  PRMT R179, RZ, 0x7610, R179 ;  /* 0x00007610ffb37816 */ /* 0x000fe400000000b3 */
[-C--:B------:R-:W-:Y:S02]  /*68a0*/  LEA.HI.X.SX32 R121, R183, R6.reuse, 0x1, P1 ;  /* 0x00000006b7797211 */ /* 0x080fe400008f0eff */
[----:B------:R-:W-:Y:S01]  /*68b0*/  LEA.HI.X.SX32 R123, R181, R6, 0x1, P0 ;  /* 0x00000006b57b7211 */ /* 0x000fe200000f0eff */
[C---:B------:R-:W-:Y:S01]  /*68c0*/  IMAD R181, R184.reuse, 0x3b, RZ ;  /* 0x0000003bb8b57824 */ /* 0x040fe200078e02ff */
[----:B------:R0:W4:Y:S01]  /*68d0*/  @P3 LDG.E.U8 R177, desc[UR6][R118.64] ;  /* 0x0000000676b13981 */ /* 0x000122000c1e1100 */
[----:B------:R-:W-:Y:S01]  /*68e0*/  IMAD R183, R184, 0x3c, RZ ;  /* 0x0000003cb8b77824 */ /* 0x000fe200078e02ff */
[C---:B------:R-:W-:Y:S02]  /*68f0*/  ISETP.GT.AND P3, PT, R5.reuse, 0x3b, PT ;  /* 0x0000003b0500780c */ /* 0x040fe40003f64270 */
        /* <DEDUP_REMOVED lines=20> */
[-C--:B-1----:R-:W-:Y:S02]  /*6a40*/  IADD3 R120, P1, R185, R4.reuse, RZ ;  /* 0x00000004b9787210 */ /* 0x082fe40007f3e0ff */
[----:B------:R-:W-:Y:S02]  /*6a50*/  IADD3 R122, P0, R187, R4, RZ ;  /* 0x00000004bb7a7210 */ /* 0x000fe40007f1e0ff */
[-C--:B------:R-:W-:Y:S02]  /*6a60*/  LEA.HI.X.SX32 R121, R185, R6.reuse, 0x1, P1 ;  /* 0x00000006b9797211 */ /* 0x080fe400008f0eff */
[----:B------:R-:W-:Y:S02]  /*6a70*/  PRMT R182, RZ, 0x7610, R182 ;  /* 0x00007610ffb67816 */ /* 0x000fe400000000b6 */
[----:B------:R-:W-:Y:S02]  /*6a80*/  PRMT R185, RZ, 0x7610, R185 ;  /* 0x00007610ffb97816 */ /* 0x000fe400000000b9 */
[----:B------:R-:W-:-:S02]  /*6a90*/  LEA.HI.X.SX32 R119, R189, R6, 0x1, P2 ;  /* 0x00000006bd777211 */ /* 0x000fc400010f0eff */
[----:B------:R-:W-:Y:S01]  /*6aa0*/  LEA.HI.X.SX32 R123, R187, R6, 0x1, P0 ;  /* 0x00000006bb7b7211 */ /* 0x000fe200000f0eff */
[----:B------:R-:W4:Y:S04]  /*6ab0*/  @P4 LDG.E.U8 R182, desc[UR6][R120.64] ;  /* 0x0000000678b64981 */ /* 0x000f28000c1e1100 */
[----:B------:R0:W4:Y:S04]  /*6ac0*/  @P3 LDG.E.U8 R172, desc[UR6][R118.64] ;  /* 0x0000000676ac3981 */ /* 0x000128000c1e1100 */
[----:B------:R1:W4:Y:S01]  /*6ad0*/  @P5 LDG.E.U8 R185, desc[UR6][R122.64] ;  /* 0x000000067ab95981 */ /* 0x000322000c1e1100 */
[----:B------:R-:W-:-:S03]  /*6ae0*/  ISETP.GE.AND P0, PT, R2, R5, PT ;  /* 0x000000050200720c */ /* 0x000fc60003f06270 */
[----:B------:R2:W-:Y:S04]  /*6af0*/  STL [R1+0x8c], R4 ;  /* 0x00008c0401007387 */ /* 0x0005e80000100800 */
[----:B------:R1:W-:Y:S04]  /*6b00*/  STL [R1+0x90], R6 ;  /* 0x0000900601007387 */ /* 0x0003e80000100800 */
[----:B------:R1:W-:Y:S04]  /*6b10*/  STL [R1+0x94], R5 ;  /* 0x0000940501007387 */ /* 0x0003e80000100800 */
[----:B--2---:R-:W2:Y:S01]  /*6b20*/  LDL R4, [R1+0x8] ;  /* 0x0000080001047983 */ /* 0x004ea20000100800 */
[----:B------:R-:W3:Y:S01]  /*6b30*/  S2UR UR61, SR_CgaCtaId ;  /* 0x00000000003d79c3 */ /* 0x000ee20000008800 */
[----:B------:R-:W-:Y:S01]  /*6b40*/  UMOV UR9, 0x400 ;  /* 0x0000040000097882 */ /* 0x000fe20000000000 */
[C---:B0-----:R-:W-:Y:S01]  /*6b50*/  LOP3.LUT R119, R2.reuse, 0x8, RZ, 0x3c, !PT ;  /* 0x0000000802777812 */ /* 0x041fe200078e3cff */
[----:B-1----:R-:W2:Y:S04]  /*6b60*/  LDL R6, [R1+0x14] ;  /* 0x0000140001067983 */ /* 0x002ea80000100800 */
[----:B------:R-:W2:Y:S01]  /*6b70*/  LDL R5, [R1+0x4] ;  /* 0x0000040001057983 */ /* 0x000ea20000100800 */
[----:B------:R-:W-:-:S02]  /*6b80*/  LOP3.LUT R195, R2, 0x10, RZ, 0x3c, !PT ;  /* 0x0000001002c37812 */ /* 0x000fc400078e3cff */
[C---:B------:R-:W-:Y:S01]  /*6b90*/  LOP3.LUT R184, R2.reuse, 0x20, RZ, 0x3c, !PT ;  /* 0x0000002002b87812 */ /* 0x040fe200078e3cff */
[----:B---3--:R-:W-:Y:S01]  /*6ba0*/  ULEA UR9, UR61, UR9, 0x18 ;  /* 0x000000093d097291 */ /* 0x008fe2000f8ec03f */
[----:B------:R-:W-:Y:S01]  /*6bb0*/  BAR.SYNC.DEFER_BLOCKING 0x0 ;  /* 0x0000000000007b1d */ /* 0x000fe20000010000 */
[----:B------:R-:W-:-:S05]  /*6bc0*/  LOP3.LUT R118, R2, 0x30, RZ, 0x3c, !PT ;  /* 0x0000003002767812 */ /* 0x000fca00078e3cff */
[----:B------:R-:W-:Y:S02]  /*6bd0*/  ULDC UR61, c[0x0][0x23c] ;  /* 0x00008f00003d7ab9 */ /* 0x000fe40000000800 */
[----:B------:R0:W-:Y:S04]  /*6be0*/  STS.U8 [R2+UR9], R44 ;  /* 0x0000002c02007988 */ /* 0x0001e80008000009 */
[----:B------:R1:W-:Y:S04]  /*6bf0*/  STS.U8 [R2+UR9+0x40], R45 ;  /* 0x0000402d02007988 */ /* 0x0003e80008000009 */
[----:B------:R-:W-:Y:S01]  /*6c00*/  STS.U8 [R2+UR9+0x400], R116 ;  /* 0x0004007402007988 */ /* 0x000fe20008000009 */
[----:B0-----:R-:W-:-:S03]  /*6c10*/  LOP3.LUT R44, R2, 0x18, RZ, 0x3c, !PT ;  /* 0x00000018022c7812 */ /* 0x001fc600078e3cff */
[----:B------:R-:W-:Y:S04]  /*6c20*/  STS.U8 [R2+UR9+0x440], R117 ;  /* 0x0004407502007988 */ /* 0x000fe80008000009 */
[----:B------:R-:W-:Y:S04]  /*6c30*/  STS.U8 [R2+UR9+0x800], R155 ;  /* 0x0008009b02007988 */ /* 0x000fe80008000009 */
[----:B------:R-:W-:Y:S01]  /*6c40*/  STS.U8 [R2+UR9+0x840], R153 ;  /* 0x0008409902007988 */ /* 0x000fe20008000009 */
[----:B-1----:R-:W-:Y:S02]  /*6c50*/  LOP3.LUT R45, R2, 0x38, RZ, 0x3c, !PT ;  /* 0x00000038022d7812 */ /* 0x002fe400078e3cff */
[----:B------:R-:W-:-:S02]  /*6c60*/  PRMT R188, RZ, 0x7610, R188 ;  /* 0x00007610ffbc7816 */ /* 0x000fc400000000bc */
[----:B------:R-:W-:Y:S02]  /*6c70*/  PRMT R121, RZ, 0x7610, R121 ;  /* 0x00007610ff797816 */ /* 0x000fe40000000079 */
[----:B------:R-:W-:Y:S02]  /*6c80*/  PRMT R122, RZ, 0x7610, R122 ;  /* 0x00007610ff7a7816 */ /* 0x000fe4000000007a */
[----:B------:R-:W-:Y:S02]  /*6c90*/  PRMT R189, RZ, 0x7610, R189 ;  /* 0x00007610ffbd7816 */ /* 0x000fe400000000bd */
[----:B------:R-:W-:Y:S01]  /*6ca0*/  PRMT R123, RZ, 0x7610, R123 ;  /* 0x00007610ff7b7816 */ /* 0x000fe2000000007b */
[----:B----4-:R-:W-:Y:S04]  /*6cb0*/  STS.U8 [R2+UR9+0xc00], R173 ;  /* 0x000c00ad02007988 */ /* 0x010fe80008000009 */
[----:B------:R-:W-:Y:S04]  /*6cc0*/  STS.U8 [R2+UR9+0xc40], R171 ;  /* 0x000c40ab02007988 */ /* 0x000fe80008000009 */
        /* <DEDUP_REMOVED lines=8> */
[----:B------:R0:W-:Y:S04]  /*6d50*/  STS.U8 [R195+UR9+0x140], R41 ;  /* 0x00014029c3007988 */ /* 0x0001e80008000009 */
[----:B------:R-:W-:Y:S04]  /*6d60*/  STS.U8 [R195+UR9+0x100], R42 ;  /* 0x0001002ac3007988 */ /* 0x000fe80008000009 */
[----:B------:R-:W-:Y:S01]  /*6d70*/  STS.U8 [R195+UR9+0x500], R132 ;  /* 0x00050084c3007988 */ /* 0x000fe20008000009 */
[----:B0-----:R-:W-:-:S03]  /*6d80*/  LOP3.LUT R41, R2, 0x28, RZ, 0x3c, !PT ;  /* 0x0000002802297812 */ /* 0x001fc600078e3cff */
        /* <DEDUP_REMOVED lines=44> */
[----:B------:R3:W-:Y:S01]  /*7050*/  STS.U8 [R45+UR9+0xfc0], R185 ;  /* 0x000fc0b92d007988 */ /* 0x0007e20008000009 */
[----:B0-----:R-:W-:Y:S01]  /*7060*/  IMAD R142, R2, UR61, RZ ;  /* 0x0000003d028e7c24 */ /* 0x001fe2000f8e02ff */
[----:B------:R-:W-:-:S02]  /*7070*/  PRMT R41, RZ, 0x7610, R41 ;  /* 0x00007610ff297816 */ /* 0x000fc40000000029 */
[----:B------:R-:W-:Y:S01]  /*7080*/  PRMT R34, RZ, 0x7610, R34 ;  /* 0x00007610ff227816 */ /* 0x000fe20000000022 */
[----:B-1----:R-:W4:Y:S01]  /*7090*/  LDL R152, [R1+0xc] ;  /* 0x00000c0001987983 */ /* 0x002f220000100800 */
[----:B------:R-:W-:Y:S02]  /*70a0*/  SHF.R.S32.HI R131, RZ, 0x1f, R142 ;  /* 0x0000001fff837819 */ /* 0x000fe4000001148e */
[C---:B------:R-:W-:Y:S01]  /*70b0*/  IADD3 R42, P1, R142.reuse, UR56, RZ ;  /* 0x000000388e2a7c10 */ /* 0x040fe2000ff3e0ff */
[----:B------:R-:W4:Y:S03]  /*70c0*/  LDL R151, [R1+0x10] ;  /* 0x0000100001977983 */ /* 0x000f260000100800 */
[----:B------:R-:W-:Y:S01]  /*70d0*/  IADD3.X R43, R131, UR30, RZ, P1, !PT ;  /* 0x0000001e832b7c10 */ /* 0x000fe20008ffe4ff */
[----:B------:R-:W-:Y:S01]  /*70e0*/  BAR.SYNC.DEFER_BLOCKING 0x0 ;  /* 0x0000000000007b1d */ /* 0x000fe20000010000 */
[----:B------:R-:W-:-:S04]  /*70f0*/  IADD3 R32, P1, R142, UR55, RZ ;  /* 0x000000378e207c10 */ /* 0x000fc8000ff3e0ff */
[C---:B------:R-:W-:Y:S02]  /*7100*/  IADD3.X R33, R131.reuse, UR29, RZ, P1, !PT ;  /* 0x0000001d83217c10 */ /* 0x040fe40008ffe4ff */
[C---:B------:R-:W-:Y:S02]  /*7110*/  IADD3 R36, P2, R142.reuse, UR54, RZ ;  /* 0x000000368e247c10 */ /* 0x040fe4000ff5e0ff */
[----:B------:R-:W-:Y:S02]  /*7120*/  IADD3 R38, P3, R142, UR53, RZ ;  /* 0x000000358e267c10 */ /* 0x000fe4000ff7e0ff */
[C---:B------:R-:W-:Y:S02]  /*7130*/  IADD3.X R37, R131.reuse, UR28, RZ, P2, !PT ;  /* 0x0000001c83257c10 */ /* 0x040fe400097fe4ff */
[----:B------:R-:W-:Y:S01]  /*7140*/  IADD3.X R39, R131, UR27, RZ, P3, !PT ;  /* 0x0000001b83277c10 */ /* 0x000fe20009ffe4ff */
[----:B------:R0:W4:Y:S01]  /*7150*/  @!P0 LDG.E.U8 R41, desc[UR6][R32.64] ;  /* 0x0000000620298981 */ /* 0x000122000c1e1100 */
[----:B------:R-:W-:-:S03]  /*7160*/  PRMT R44, RZ, 0x7610, R44 ;  /* 0x00007610ff2c7816 */ /* 0x000fc6000000002c */
[----:B------:R1:W4:Y:S04]  /*7170*/  @!P0 LDG.E.U8 R34, desc[UR6][R42.64] ;  /* 0x000000062a228981 */ /* 0x000328000c1e1100 */
[----:B------:R2:W4:Y:S01]  /*7180*/  @!P0 LDG.E.U8 R121, desc[UR6][R36.64] ;  /* 0x0000000624798981 */ /* 0x000522000c1e1100 */
[----:B0-----:R-:W-:-:S03]  /*7190*/  IADD3 R32, P1, R142, UR52, RZ ;  /* 0x000000348e207c10 */ /* 0x001fc6000ff3e0ff */
[----:B------:R0:W4:Y:S01]  /*71a0*/  @!P0 LDG.E.U8 R122, desc[UR6][R38.64] ;  /* 0x00000006267a8981 */ /* 0x000122000c1e1100 */
[----:B------:R-:W-:Y:S02]  /*71b0*/  IADD3.X R33, R131, UR26, RZ, P1, !PT ;  /* 0x0000001a83217c10 */ /* 0x000fe40008ffe4ff */
[----:B-1----:R-:W-:-:S03]  /*71c0*/  IADD3 R42, P3, R142, UR50, RZ ;  /* 0x000000328e2a7c10 */ /* 0x002fc6000ff7e0ff */
[----:B------:R1:W4:Y:S01]  /*71d0*/  @!P0 LDG.E.U8 R188, desc[UR6][R32.64] ;  /* 0x0000000620bc8981 */ /* 0x000322000c1e1100 */
[C---:B--2---:R-:W-:Y:S02]  /*71e0*/  IADD3 R36, P2, R142.reuse, UR51, RZ ;  /* 0x000000338e247c10 */ /* 0x044fe4000ff5e0ff */
[----:B0-----:R-:W-:Y:S02]  /*71f0*/  PRMT R39, RZ, 0x7610, R39 ;  /* 0x00007610ff277816 */ /* 0x001fe40000000027 */
[C---:B-1----:R-:W-:Y:S02]  /*7200*/  IADD3 R32, P1, R142.reuse, UR49, RZ ;  /* 0x000000318e207c10 */ /* 0x042fe4000ff3e0ff */
[C---:B------:R-:W-:Y:S02]  /*7210*/  IADD3.X R37, R131.reuse, UR25, RZ, P2, !PT ;  /* 0x0000001983257c10 */ /* 0x040fe400097fe4ff */
[C---:B------:R-:W-:Y:S02]  /*7220*/  IADD3.X R33, R131.reuse, UR23, RZ, P1, !PT ;  /* 0x0000001783217c10 */ /* 0x040fe40008ffe4ff */
[----:B------:R-:W-:Y:S01]  /*7230*/  IADD3.X R43, R131, UR24, RZ, P3, !PT ;  /* 0x00000018832b7c10 */ /* 0x000fe20009ffe4ff */
[----:B------:R0:W2:Y:S01]  /*7240*/  @!P0 LDG.E.U8 R189, desc[UR6][R36.64] ;  /* 0x0000000624bd8981 */ /* 0x0000a2000c1e1100 */
[----:B------:R-:W-:-:S02]  /*7250*/  IADD3 R46, P2, R142, UR48, RZ ;  /* 0x000000308e2e7c10 */ /* 0x000fc4000ff5e0ff */
[----:B------:R-:W-:Y:S01]  /*7260*/  IADD3 R116, P3, R142, UR47, RZ ;  /* 0x0000002f8e747c10 */ /* 0x000fe2000ff7e0ff */
[----:B------:R1:W2:Y:S01]  /*7270*/  @!P0 LDG.E.U8 R44, desc[UR6][R32.64] ;  /* 0x00000006202c8981 */ /* 0x0002a2000c1e1100 */
[----:B------:R-:W-:-:S03]  /*7280*/  IADD3.X R47, R131, UR22, RZ, P2, !PT ;  /* 0x00000016832f7c10 */ /* 0x000fc600097fe4ff */
[----:B------:R3:W2:Y:S01]  /*7290*/  @!P0 LDG.E.U8 R39, desc[UR6][R42.64] ;  /* 0x000000062a278981 */ /* 0x0006a2000c1e1100 */
[----:B------:R-:W-:Y:S02]  /*72a0*/  IADD3.X R117, R131, UR21, RZ, P3, !PT ;  /* 0x0000001583757c10 */ /* 0x000fe40009ffe4ff */
[----:B0-----:R-:W-:Y:S02]  /*72b0*/  PRMT R36, RZ, 0x7610, R36 ;  /* 0x00007610ff247816 */ /* 0x001fe40000000024 */
[----:B-1----:R-:W-:-:S04]  /*72c0*/  IADD3 R32, P1, R142, UR46, RZ ;  /* 0x0000002e8e207c10 */ /* 0x002fc8000ff3e0ff */
[----:B------:R0:W2:Y:S01]  /*72d0*/  @!P0 LDG.E.U8 R36, desc[UR6][R116.64] ;  /* 0x0000000674248981 */ /* 0x0000a2000c1e1100 */
[----:B---3--:R-:W-:Y:S02]  /*72e0*/  PRMT R42, RZ, 0x7610, R42 ;  /* 0x00007610ff2a7816 */ /* 0x008fe4000000002a */
[----:B------:R-:W-:-:S04]  /*72f0*/  IADD3.X R33, R131, UR20, RZ, P1, !PT ;  /* 0x0000001483217c10 */ /* 0x000fc80008ffe4ff */
[----:B------:R1:W3:Y:S01]  /*7300*/  @!P0 LDG.E.U8 R42, desc[UR6][R46.64] ;  /* 0x000000062e2a8981 */ /* 0x0002e2000c1e1100 */
[----:B0-----:R-:W-:-:S03]  /*7310*/  IADD3 R116, P3, R142, UR44, RZ ;  /* 0x0000002c8e747c10 */ /* 0x001fc6000ff7e0ff */
[----:B------:R0:W3:Y:S01]  /*7320*/  @!P0 LDG.E.U8 R123, desc[UR6][R32.64] ;  /* 0x00000006207b8981 */ /* 0x0000e2000c1e1100 */
[----:B------:R-:W-:Y:S02]  /*7330*/  PRMT R138, RZ, 0x7610, R138 ;  /* 0x00007610ff8a7816 */ /* 0x000fe4000000008a */
[----:B------:R-:W-:Y:S02]  /*7340*/  PRMT R190, RZ, 0x7610, R190 ;  /* 0x00007610ffbe7816 */ /* 0x000fe400000000be */
[C---:B-1----:R-:W-:Y:S02]  /*7350*/  IADD3 R46, P2, R142.reuse, UR45, RZ ;  /* 0x0000002d8e2e7c10 */ /* 0x042fe4000ff5e0ff */
[----:B0-----:R-:W-:Y:S02]  /*7360*/  IADD3 R32, P1, R142, UR43, RZ ;  /* 0x0000002b8e207c10 */ /* 0x001fe4000ff3e0ff */
[C---:B------:R-:W-:Y:S02]  /*7370*/  IADD3.X R47, R131.reuse, UR19, RZ, P2, !PT ;  /* 0x00000013832f7c10 */ /* 0x040fe400097fe4ff */
[----:B------:R-:W-:-:S02]  /*7380*/  IADD3.X R117, R131, UR18, RZ, P3, !PT ;  /* 0x0000001283757c10 */ /* 0x000fc40009ffe4ff */
[----:B------:R-:W-:Y:S01]  /*7390*/  PRMT R191, RZ, 0x7610, R191 ;  /* 0x00007610ffbf7816 */ /* 0x000fe200000000bf */
[----:B------:R0:W3:Y:S01]  /*73a0*/  @!P0 LDG.E.U8 R138, desc[UR6][R46.64] ;  /* 0x000000062e8a8981 */ /* 0x0000e2000c1e1100 */
[C---:B------:R-:W-:Y:S02]  /*73b0*/  IADD3.X R33, R131.reuse, UR17, RZ, P1, !PT ;  /* 0x0000001183217c10 */ /* 0x040fe40008ffe4ff */
[C---:B------:R-:W-:Y:S01]  /*73c0*/  IADD3 R132, P3, R142.reuse, UR41, RZ ;  /* 0x000000298e847c10 */ /* 0x040fe2000ff7e0ff */
[----:B------:R1:W3:Y:S01]  /*73d0*/  @!P0 LDG.E.U8 R190, desc[UR6][R116.64] ;  /* 0x0000000674be8981 */ /* 0x0002e2000c1e1100 */
[----:B------:R-:W-:Y:S02]  /*73e0*/  PRMT R45, RZ, 0x7610, R45 ;  /* 0x00007610ff2d7816 */ /* 0x000fe4000000002d */
[----:B------:R-:W-:Y:S01]  /*73f0*/  IADD3.X R133, R131, UR15, RZ, P3, !PT ;  /* 0x0000000f83857c10 */ /* 0x000fe20009ffe4ff */
[----:B------:R1:W3:Y:S01]  /*7400*/  @!P0 LDG.E.U8 R191, desc[UR6][R32.64] ;  /* 0x0000000620bf8981 */ /* 0x0002e2000c1e1100 */
[----:B0-----:R-:W-:-:S02]  /*7410*/  IADD3 R46, P2, R142, UR42, RZ ;  /* 0x0000002a8e2e7c10 */ /* 0x001fc4000ff5e0ff */
[----:B-1----:R-:W-:Y:S02]  /*7420*/  PRMT R116, RZ, 0x7610, R116 ;  /* 0x00007610ff747816 */ /* 0x002fe40000000074 */
[----:B------:R-:W-:Y:S02]  /*7430*/  IADD3 R32, P1, R142, UR40, RZ ;  /* 0x000000288e207c10 */ /* 0x000fe4000ff3e0ff */
[C---:B------:R-:W-:Y:S02]  /*7440*/  IADD3.X R47, R131.reuse, UR16, RZ, P2, !PT ;  /* 0x00000010832f7c10 */ /* 0x040fe400097fe4ff */
[----:B------:R0:W3:Y:S01]  /*7450*/  @!P0 LDG.E.U8 R116, desc[UR6][R132.64] ;  /* 0x0000000684748981 */ /* 0x0000e2000c1e1100 */
[----:B------:R-:W-:Y:S02]  /*7460*/  PRMT R37, RZ, 0x7610, R37 ;  /* 0x00007610ff257816 */ /* 0x000fe40000000025 */
[----:B------:R-:W-:Y:S01]  /*7470*/  IADD3.X R33, R131, UR14, RZ, P1, !PT ;  /* 0x0000000e83217c10 */ /* 0x000fe20008ffe4ff */
[----:B------:R1:W3:Y:S01]  /*7480*/  @!P0 LDG.E.U8 R45, desc[UR6][R46.64] ;  /* 0x000000062e2d8981 */ /* 0x0002e2000c1e1100 */
[----:B------:R-:W-:-:S03]  /*7490*/  PRMT R139, RZ, 0x7610, R139 ;  /* 0x00007610ff8b7816 */ /* 0x000fc6000000008b */
[----:B------:R1:W2:Y:S01]  /*74a0*/  @!P0 LDG.E.U8 R37, desc[UR6][R32.64] ;  /* 0x0000000620258981 */ /* 0x0002a2000c1e1100 */
[C---:B0-----:R-:W-:Y:S02]  /*74b0*/  IADD3 R132, P3, R142.reuse, UR38, RZ ;  /* 0x000000268e847c10 */ /* 0x041fe4000ff7e0ff */
[C---:B-1----:R-:W-:Y:S02]  /*74c0*/  IADD3 R46, P2, R142.reuse, UR39, RZ ;  /* 0x000000278e2e7c10 */ /* 0x042fe4000ff5e0ff */
[C---:B------:R-:W-:Y:S02]  /*74d0*/  IADD3.X R133, R131.reuse, UR12, RZ, P3, !PT ;  /* 0x0000000c83857c10 */ /* 0x040fe40009ffe4ff */
[----:B------:R-:W-:Y:S02]  /*74e0*/  IADD3 R32, P1, R142, UR37, RZ ;  /* 0x000000258e207c10 */ /* 0x000fe4000ff3e0ff */
[----:B------:R-:W-:Y:S01]  /*74f0*/  PRMT R43, RZ, 0x7610, R43 ;  /* 0x00007610ff2b7816 */ /* 0x000fe2000000002b */
[----:B------:R0:W3:Y:S01]  /*7500*/  @!P0 LDG.E.U8 R139, desc[UR6][R132.64] ;  /* 0x00000006848b8981 */ /* 0x0000e2000c1e1100 */
[----:B------:R-:W-:-:S02]  /*7510*/  IADD3.X R47, R131, UR13, RZ, P2, !PT ;  /* 0x0000000d832f7c10 */ /* 0x000fc400097fe4ff */
[----:B------:R-:W-:Y:S02]  /*7520*/  PRMT R140, RZ, 0x7610, R140 ;  /* 0x00007610ff8c7816 */ /* 0x000fe4000000008c */
[C---:B------:R-:W-:Y:S01]  /*7530*/  IADD3.X R33, R131.reuse, UR11, RZ, P1, !PT ;  /* 0x0000000b83217c10 */ /* 0x040fe20008ffe4ff */
[----:B------:R1:W2:Y:S01]  /*7540*/  @!P0 LDG.E.U8 R43, desc[UR6][R46.64] ;  /* 0x000000062e2b8981 */ /* 0x0002a2000c1e1100 */
[----:B------:R-:W-:Y:S02]  /*7550*/  PRMT R193, RZ, 0x7610, R193 ;  /* 0x00007610ffc17816 */ /* 0x000fe400000000c1 */
[----:B0-----:R-:W-:Y:S01]  /*7560*/  IADD3 R132, P3, R142, UR35, RZ ;  /* 0x000000238e847c10 */ /* 0x001fe2000ff7e0ff */
[----:B------:R0:W3:Y:S01]  /*7570*/  @!P0 LDG.E.U8 R140, desc[UR6][R32.64] ;  /* 0x00000006208c8981 */ /* 0x0000e2000c1e1100 */
[----:B------:R-:W-:Y:S02]  /*7580*/  PRMT R192, RZ, 0x7610, R192 ;  /* 0x00007610ffc07816 */ /* 0x000fe400000000c0 */
[----:B------:R-:W-:-:S02]  /*7590*/  IADD3.X R133, R131, UR8, RZ, P3, !PT ;  /* 0x0000000883857c10 */ /* 0x000fc40009ffe4ff */
[C---:B-1----:R-:W-:Y:S02]  /*75a0*/  IADD3 R46, P2, R142.reuse, UR36, RZ ;  /* 0x000000248e2e7c10 */ /* 0x042fe4000ff5e0ff */
[----:B------:R-:W-:Y:S01]  /*75b0*/  PRMT R117, RZ, 0x7610, R117 ;  /* 0x00007610ff757816 */ /* 0x000fe20000000075 */
[----:B------:R1:W3:Y:S01]  /*75c0*/  @!P0 LDG.E.U8 R193, desc[UR6][R132.64] ;  /* 0x0000000684c18981 */ /* 0x0002e2000c1e1100 */
[C---:B0-----:R-:W-:Y:S02]  /*75d0*/  IADD3 R32, P1, R142.reuse, UR34, RZ ;  /* 0x000000228e207c10 */ /* 0x041fe4000ff3e0ff */
[C---:B------:R-:W-:Y:S02]  /*75e0*/  IADD3.X R47, R131.reuse, UR10, RZ, P2, !PT ;  /* 0x0000000a832f7c10 */ /* 0x040fe400097fe4ff */
[C---:B------:R-:W-:Y:S02]  /*75f0*/  IADD3 R134, P3, R142.reuse, R204, RZ ;  /* 0x000000cc8e867210 */ /* 0x040fe40007f7e0ff */
[C---:B------:R-:W-:Y:S01]  /*7600*/  IADD3.X R33, R131.reuse, UR59, RZ, P1, !PT ;  /* 0x0000003b83217c10 */ /* 0x040fe20008ffe4ff */
[----:B------:R0:W3:Y:S01]  /*7610*/  @!P0 LDG.E.U8 R192, desc[UR6][R46.64] ;  /* 0x000000062ec08981 */ /* 0x0000e2000c1e1100 */
[----:B-1----:R-:W-:Y:S01]  /*7620*/  IADD3 R132, P2, R142, UR33, RZ ;  /* 0x000000218e847c10 */ /* 0x002fe2000ff5e0ff */
[C---:B------:R-:W-:Y:S01]  /*7630*/  IMAD.X R135, R131.reuse, 0x1, R200, P3 ;  /* 0x0000000183877824 */ /* 0x040fe200018e06c8 */
[----:B------:R-:W-:Y:S01]  /*7640*/  PRMT R35, RZ, 0x7610, R35 ;  /* 0x00007610ff237816 */ /* 0x000fe20000000023 */
[----:B------:R1:W3:Y:S01]  /*7650*/  @!P0 LDG.E.U8 R117, desc[UR6][R32.64] ;  /* 0x0000000620758981 */ /* 0x0002e2000c1e1100 */
[----:B------:R-:W-:-:S02]  /*7660*/  IADD3.X R133, R131, UR60, RZ, P2, !PT ;  /* 0x0000003c83857c10 */ /* 0x000fc400097fe4ff */
[C---:B------:R-:W-:Y:S02]  /*7670*/  IADD3 RZ, P1, R142.reuse, R7, RZ ;  /* 0x000000078eff7210 */ /* 0x040fe40007f3e0ff */
[----:B0-----:R-:W-:Y:S01]  /*7680*/  PRMT R46, RZ, 0x7610, R46 ;  /* 0x00007610ff2e7816 */ /* 0x001fe2000000002e */
[----:B------:R0:W2:Y:S01]  /*7690*/  @!P0 LDG.E.U8 R35, desc[UR6][R134.64] ;  /* 0x0000000686238981 */ /* 0x0000a2000c1e1100 */
[C---:B------:R-:W-:Y:S02]  /*76a0*/  IADD3 RZ, P2, R142.reuse, UR57, RZ ;  /* 0x000000398eff7c10 */ /* 0x040fe4000ff5e0ff */
[----:B-1----:R-:W-:Y:S01]  /*76b0*/  IADD3 R32, P3, R142, R199, RZ ;  /* 0x000000c78e207210 */ /* 0x002fe20007f7e0ff */
[----:B------:R1:W-:Y:S01]  /*76c0*/  STL [R1+0x80], R0 ;  /* 0x0000800001007387 */ /* 0x0003e20000100800 */
[----:B------:R-:W-:Y:S02]  /*76d0*/  PRMT R38, RZ, 0x7610, R38 ;  /* 0x00007610ff267816 */ /* 0x000fe40000000026 */
[----:B------:R-:W-:Y:S01]  /*76e0*/  PRMT R47, RZ, 0x7610, R47 ;  /* 0x00007610ff2f7816 */ /* 0x000fe2000000002f */
[----:B------:R1:W3:Y:S01]  /*76f0*/  @!P0 LDG.E.U8 R46, desc[UR6][R132.64] ;  /* 0x00000006842e8981 */ /* 0x0002e2000c1e1100 */
[----:B------:R-:W-:Y:S01]  /*7700*/  PRMT R119, RZ, 0x7610, R119 ;  /* 0x00007610ff777816 */ /* 0x000fe20000000077 */
[----:B------:R-:W-:-:S02]  /*7710*/  IMAD.X R33, R131, 0x1, R0, P3 ;  /* 0x0000000183217824 */ /* 0x000fc400018e0600 */
[C---:B0-----:R-:W-:Y:S01]  /*7720*/  IMAD.X R135, R131.reuse, 0x1, R143, P1 ;  /* 0x0000000183877824 */ /* 0x041fe200008e068f */
[C---:B------:R-:W-:Y:S01]  /*7730*/  IADD3 RZ, P1, R142.reuse, R8, RZ ;  /* 0x000000088eff7210 */ /* 0x040fe20007f3e0ff */
[----:B-1----:R-:W2:Y:S01]  /*7740*/  LDL.LU R0, [R1+0x3c] ;  /* 0x00003c0001007983 */ /* 0x002ea20000300800 */
[C---:B------:R-:W-:Y:S01]  /*7750*/  IMAD.IADD R134, R142.reuse, 0x1, R7 ;  /* 0x000000018e867824 */ /* 0x040fe200078e0207 */
[C---:B------:R-:W-:Y:S01]  /*7760*/  IADD3 RZ, P3, R142.reuse, R12, RZ ;  /* 0x0000000c8eff7210 */ /* 0x040fe20007f7e0ff */
[C---:B------:R-:W-:Y:S01]  /*7770*/  VIADD R132, R142.reuse, UR57 ;  /* 0x000000398e847c36 */ /* 0x040fe20008000000 */
[----:B------:R-:W-:Y:S01]  /*7780*/  IADD3.X R133, R131, UR31, RZ, P2, !PT ;  /* 0x0000001f83857c10 */ /* 0x000fe200097fe4ff */
[----:B------:R-:W-:Y:S01]  /*7790*/  STL [R1+0x98], R7 ;  /* 0x0000980701007387 */ /* 0x000fe20000100800 */
[----:B------:R-:W-:-:S03]  /*77a0*/  IADD3 RZ, P2, R142, R10, RZ ;  /* 0x0000000a8eff7210 */ /* 0x000fc60007f5e0ff */
[----:B------:R-:W-:Y:S01]  /*77b0*/  STL [R1+0x9c], R143 ;  /* 0x00009c8f01007387 */ /* 0x000fe20000100800 */
[----:B------:R-:W-:-:S03]  /*77c0*/  PRMT R141, RZ, 0x7610, R141 ;  /* 0x00007610ff8d7816 */ /* 0x000fc6000000008d */
[----:B------:R-:W-:Y:S01]  /*77d0*/  STL [R1+0xa0], R8 ;  /* 0x0000a00801007387 */ /* 0x000fe20000100800 */
[----:B------:R-:W-:-:S03]  /*77e0*/  PRMT R194, RZ, 0x7610, R194 ;  /* 0x00007610ffc27816 */ /* 0x000fc600000000c2 */
[----:B------:R0:W3:Y:S04]  /*77f0*/  @!P0 LDG.E.U8 R38, desc[UR6][R32.64] ;  /* 0x0000000620268981 */ /* 0x0000e8000c1e1100 */
[----:B------:R-:W-:Y:S04]  /*7800*/  STL [R1+0xa4], R144 ;  /* 0x0000a49001007387 */ /* 0x000fe80000100800 */
[----:B------:R1:W3:Y:S01]  /*7810*/  @!P0 LDG.E.U8 R47, desc[UR6][R132.64] ;  /* 0x00000006842f8981 */ /* 0x0002e2000c1e1100 */
[----:B0-----:R-:W-:-:S03]  /*7820*/  IMAD.IADD R32, R142, 0x1, R8 ;  /* 0x000000018e207824 */ /* 0x001fc600078e0208 */
[----:B------:R0:W3:Y:S01]  /*7830*/  @!P0 LDG.E.U8 R119, desc[UR6][R134.64] ;  /* 0x0000000686778981 */ /* 0x0000e2000c1e1100 */
[----:B------:R-:W-:-:S03]  /*7840*/  IMAD.X R33, R131, 0x1, R144, P1 ;  /* 0x0000000183217824 */ /* 0x000fc600008e0690 */
[----:B------:R-:W-:Y:S01]  /*7850*/  STL [R1+0xa8], R10 ;  /* 0x0000a80a01007387 */ /* 0x000fe20000100800 */
[C---:B-1----:R-:W-:Y:S01]  /*7860*/  IMAD.X R133, R131.reuse, 0x1, R145, P2 ;  /* 0x0000000183857824 */ /* 0x042fe200010e0691 */
[C---:B------:R-:W-:Y:S02]  /*7870*/  IADD3 RZ, P2, R142.reuse, R11, RZ ;  /* 0x0000000b8eff7210 */ /* 0x040fe40007f5e0ff */
[----:B------:R-:W-:Y:S01]  /*7880*/  STL [R1+0xac], R145 ;  /* 0x0000ac9101007387 */ /* 0x000fe20000100800 */
[C---:B0-----:R-:W-:Y:S02]  /*7890*/  IMAD.IADD R134, R142.reuse, 0x1, R12 ;  /* 0x000000018e867824 */ /* 0x041fe400078e020c */
[----:B------:R-:W-:Y:S01]  /*78a0*/  IMAD.X R135, R131, 0x1, R146, P3 ;  /* 0x0000000183877824 */ /* 0x000fe200018e0692 */
[----:B------:R-:W-:Y:S01]  /*78b0*/  STL [R1+0xb0], R12 ;  /* 0x0000b00c01007387 */ /* 0x000fe20000100800 */
[----:B------:R-:W-:-:S03]  /*78c0*/  IADD3 RZ, P3, R142, R13, RZ ;  /* 0x0000000d8eff7210 */ /* 0x000fc60007f7e0ff */
[----:B------:R-:W-:Y:S01]  /*78d0*/  STL [R1+0xb4], R146 ;  /* 0x0000b49201007387 */ /* 0x000fe20000100800 */
[----:B------:R-:W-:-:S03]  /*78e0*/  PRMT R40, RZ, 0x7610, R40 ;  /* 0x00007610ff287816 */ /* 0x000fc60000000028 */
[----:B------:R0:W-:Y:S01]  /*78f0*/  STL [R1+0xb8], R9 ;  /* 0x0000b80901007387 */ /* 0x0001e20000100800 */
[----:B------:R-:W-:-:S03]  /*7900*/  IMAD.IADD R136, R142, 0x1, R13 ;  /* 0x000000018e887824 */ /* 0x000fc600078e020d */
[----:B------:R1:W3:Y:S01]  /*7910*/  @!P0 LDG.E.U8 R141, desc[UR6][R32.64] ;  /* 0x00000006208d8981 */ /* 0x0002e2000c1e1100 */
[----:B------:R-:W-:-:S03]  /*7920*/  IMAD.X R137, R131, 0x1, R149, P3 ;  /* 0x0000000183897824 */ /* 0x000fc600018e0695 */
[----:B------:R-:W-:Y:S01]  /*7930*/  STL [R1+0xbc], R147 ;  /* 0x0000bc9301007387 */ /* 0x000fe20000100800 */
[----:B------:R-:W-:-:S03]  /*7940*/  IADD3 RZ, P3, R142, R17, RZ ;  /* 0x000000118eff7210 */ /* 0x000fc60007f7e0ff */
[----:B------:R0:W3:Y:S01]  /*7950*/  @!P0 LDG.E.U8 R194, desc[UR6][R134.64] ;  /* 0x0000000686c28981 */ /* 0x0000e2000c1e1100 */
[----:B-1----:R-:W-:-:S03]  /*7960*/  PRMT R33, RZ, 0x7610, R33 ;  /* 0x00007610ff217816 */ /* 0x002fc60000000021 */
[----:B------:R-:W-:Y:S04]  /*7970*/  STL [R1+0xc0], R11 ;  /* 0x0000c00b01007387 */ /* 0x000fe80000100800 */
[----:B------:R-:W-:Y:S01]  /*7980*/  STL [R1+0xc4], R148 ;  /* 0x0000c49401007387 */ /* 0x000fe20000100800 */
[C---:B0-----:R-:W-:Y:S02]  /*7990*/  IMAD.IADD R134, R142.reuse, 0x1, R11 ;  /* 0x000000018e867824 */ /* 0x041fe400078e020b */
[----:B------:R-:W-:Y:S01]  /*79a0*/  IMAD.X R135, R131, 0x1, R148, P2 ;  /* 0x0000000183877824 */ /* 0x000fe200010e0694 */
[----:B------:R-:W-:Y:S01]  /*79b0*/  STL [R1+0xc8], R13 ;  /* 0x0000c80d01007387 */ /* 0x000fe20000100800 */
[----:B------:R-:W-:-:S03]  /*79c0*/  IADD3 RZ, P2, R142, R16, RZ ;  /* 0x000000108eff7210 */ /* 0x000fc60007f5e0ff */
[----:B------:R-:W-:Y:S01]  /*79d0*/  STL [R1+0xcc], R149 ;  /* 0x0000cc9501007387 */ /* 0x000fe20000100800 */
[----:B------:R-:W-:-:S03]  /*79e0*/  PRMT R186, RZ, 0x7610, R186 ;  /* 0x00007610ffba7816 */ /* 0x000fc600000000ba */
[----:B------:R-:W-:Y:S01]  /*79f0*/  STL [R1+0xd0], R15 ;  /* 0x0000d00f01007387 */ /* 0x000fe20000100800 */
[----:B------:R-:W-:-:S03]  /*7a00*/  PRMT R187, RZ, 0x7610, R187 ;  /* 0x00007610ffbb7816 */ /* 0x000fc600000000bb */
[----:B------:R-:W-:Y:S04]  /*7a10*/  STL [R1+0xd4], R212 ;  /* 0x0000d4d401007387 */ /* 0x000fe80000100800 */
[----:B------:R0:W3:Y:S04]  /*7a20*/  @!P0 LDG.E.U8 R40, desc[UR6][R134.64] ;  /* 0x0000000686288981 */ /* 0x0000e8000c1e1100 */
[----:B------:R1:W3:Y:S04]  /*7a30*/  @!P0 LDG.E.U8 R33, desc[UR6][R136.64] ;  /* 0x0000000688218981 */ /* 0x0002e8000c1e1100 */
[----:B------:R-:W-:Y:S01]  /*7a40*/  STL [R1+0xd8], R16 ;  /* 0x0000d81001007387 */ /* 0x000fe20000100800 */
[----:B0-----:R-:W-:-:S02]  /*7a50*/  IMAD.IADD R134, R142, 0x1, R16 ;  /* 0x000000018e867824 */ /* 0x001fc400078e0210 */
[C---:B------:R-:W-:Y:S01]  /*7a60*/  IMAD.X R135, R131.reuse, 0x1, R213, P2 ;  /* 0x0000000183877824 */ /* 0x040fe200010e06d5 */
[----:B------:R-:W-:Y:S01]  /*7a70*/  STL [R1+0xdc], R213 ;  /* 0x0000dcd501007387 */ /* 0x000fe20000100800 */
[C---:B-1----:R-:W-:Y:S01]  /*7a80*/  IMAD.IADD R136, R142.reuse, 0x1, R17 ;  /* 0x000000018e887824 */ /* 0x042fe200078e0211 */
[C---:B------:R-:W-:Y:S01]  /*7a90*/  IADD3 RZ, P2, R142.reuse, R19, RZ ;  /* 0x000000138eff7210 */ /* 0x040fe20007f5e0ff */
        /* <DEDUP_REMOVED lines=19> */
[----:B------:R-:W-:Y:S04]  /*7bd0*/  STL [R1+0xfc], R239 ;  /* 0x0000fcef01007387 */ /* 0x000fe80000100800 */
[----:B------:R-:W-:Y:S04]  /*7be0*/  STL [R1+0x100], R21 ;  /* 0x0001001501007387 */ /* 0x000fe80000100800 */
[----:B------:R-:W-:Y:S04]  /*7bf0*/  STL [R1+0x104], R240 ;  /* 0x000104f001007387 */ /* 0x000fe80000100800 */
[----:B------:R0:W3:Y:S04]  /*7c00*/  @!P0 LDG.E.U8 R198, desc[UR6][R134.64] ;  /* 0x0000000686c68981 */ /* 0x0000e8000c1e1100 */
[----:B------:R1:W3:Y:S04]  /*7c10*/  @!P0 LDG.E.U8 R32, desc[UR6][R136.64] ;  /* 0x0000000688208981 */ /* 0x0002e8000c1e1100 */
[----:B------:R-:W-:Y:S01]  /*7c20*/  STL [R1+0x108], R23 ;  /* 0x0001081701007387 */ /* 0x000fe20000100800 */
[----:B0-----:R-:W-:-:S03]  /*7c30*/  IMAD.X R135, R131, 0x1, R5, P2 ;  /* 0x0000000183877824 */ /* 0x001fc600010e0605 */
[----:B------:R-:W-:Y:S01]  /*7c40*/  STL [R1+0x10c], R24 ;  /* 0x00010c1801007387 */ /* 0x000fe20000100800 */
[----:B-1----:R-:W-:-:S03]  /*7c50*/  IMAD.X R137, R131, 0x1, R4, P3 ;  /* 0x0000000183897824 */ /* 0x002fc600018e0604 */
[----:B------:R-:W2:Y:S04]  /*7c60*/  LDL R5, [R1+0x1c] ;  /* 0x00001c0001057983 */ /* 0x000ea80000100800 */
[----:B------:R-:W3:Y:S01]  /*7c70*/  LDL R4, [R1+0x20] ;  /* 0x0000200001047983 */ /* 0x000ee20000100800 */
[----:B------:R-:W-:Y:S01]  /*7c80*/  PRMT R185, RZ, 0x7610, R185 ;  /* 0x00007610ffb97816 */ /* 0x000fe200000000b9 */
[C---:B------:R-:W-:Y:S01]  /*7c90*/  IMAD.IADD R132, R142.reuse, 0x1, R10 ;  /* 0x000000018e847824 */ /* 0x040fe200078e020a */
[----:B------:R-:W-:Y:S01]  /*7ca0*/  PRMT R203, RZ, 0x7610, R203 ;  /* 0x00007610ffcb7816 */ /* 0x000fe200000000cb */
[C---:B------:R-:W-:Y:S01]  /*7cb0*/  IMAD.IADD R134, R142.reuse, 0x1, R23 ;  /* 0x000000018e867824 */ /* 0x040fe200078e0217 */
[----:B------:R-:W-:Y:S01]  /*7cc0*/  PRMT R201, RZ, 0x7610, R201 ;  /* 0x00007610ffc97816 */ /* 0x000fe200000000c9 */
[C---:B------:R-:W-:Y:S01]  /*7cd0*/  IMAD.IADD R136, R142.reuse, 0x1, R24 ;  /* 0x000000018e887824 */ /* 0x040fe200078e0218 */
[----:B------:R0:W3:Y:S01]  /*7ce0*/  @!P0 LDG.E.U8 R185, desc[UR6][R132.64] ;  /* 0x0000000684b98981 */ /* 0x0000e2000c1e1100 */
[----:B------:R-:W-:-:S02]  /*7cf0*/  IADD3 RZ, P1, R142, R9, RZ ;  /* 0x000000098eff7210 */ /* 0x000fc40007f3e0ff */
[C---:B------:R-:W-:Y:S01]  /*7d00*/  IADD3 RZ, P2, R142.reuse, R26, RZ ;  /* 0x0000001a8eff7210 */ /* 0x040fe20007f5e0ff */
[----:B------:R1:W3:Y:S01]  /*7d10*/  @!P0 LDG.E.U8 R203, desc[UR6][R134.64] ;  /* 0x0000000686cb8981 */ /* 0x0002e2000c1e1100 */
[C---:B------:R-:W-:Y:S02]  /*7d20*/  IADD3 RZ, P3, R142.reuse, R27, RZ ;  /* 0x0000001b8eff7210 */ /* 0x040fe40007f7e0ff */
[----:B------:R-:W-:Y:S01]  /*7d30*/  PRMT R208, RZ, 0x7610, R208 ;  /* 0x00007610ffd07816 */ /* 0x000fe200000000d0 */
[----:B------:R4:W3:Y:S01]  /*7d40*/  @!P0 LDG.E.U8 R201, desc[UR6][R136.64] ;  /* 0x0000000688c98981 */ /* 0x0008e2000c1e1100 */
[----:B0-----:R-:W-:-:S03]  /*7d50*/  IMAD.IADD R132, R142, 0x1, R9 ;  /* 0x000000018e847824 */ /* 0x001fc600078e0209 */
[----:B------:R-:W3:Y:S01]  /*7d60*/  LDL R9, [R1+0x18] ;  /* 0x0000180001097983 */ /* 0x000ee20000100800 */
[----:B------:R-:W-:Y:S01]  /*7d70*/  PRMT R209, RZ, 0x7610, R209 ;  /* 0x00007610ffd17816 */ /* 0x000fe200000000d1 */
[C---:B-1----:R-:W-:Y:S02]  /*7d80*/  IMAD.IADD R134, R142.reuse, 0x1, R26 ;  /* 0x000000018e867824 */ /* 0x042fe400078e021a */
[----:B------:R-:W-:Y:S01]  /*7d90*/  STL [R1+0x110], R25 ;  /* 0x0001101901007387 */ /* 0x000fe20000100800 */
[C---:B----4-:R-:W-:Y:S01]  /*7da0*/  IMAD.X R135, R131.reuse, 0x1, R151, P2 ;  /* 0x0000000183877824 */ /* 0x050fe200010e0697 */
[C---:B------:R-:W-:Y:S01]  /*7db0*/  IADD3 RZ, P2, R142.reuse, R29, RZ ;  /* 0x0000001d8eff7210 */ /* 0x040fe20007f5e0ff */
[C---:B------:R-:W-:Y:S01]  /*7dc0*/  IMAD.IADD R136, R142.reuse, 0x1, R27 ;  /* 0x000000018e887824 */ /* 0x040fe200078e021b */
[----:B------:R-:W-:Y:S01]  /*7dd0*/  STL [R1+0x114], R26 ;  /* 0x0001141a01007387 */ /* 0x000fe20000100800 */
[----:B------:R-:W-:Y:S01]  /*7de0*/  IMAD.X R137, R131, 0x1, R6, P3 ;  /* 0x0000000183897824 */ /* 0x000fe200018e0606 */
[----:B------:R-:W-:-:S02]  /*7df0*/  IADD3 RZ, P3, R142, R30, RZ ;  /* 0x0000001e8eff7210 */ /* 0x000fc40007f7e0ff */
[----:B------:R-:W-:Y:S04]  /*7e00*/  STL [R1+0x118], R27 ;  /* 0x0001181b01007387 */ /* 0x000fe80000100800 */
[----:B------:R-:W4:Y:S04]  /*7e10*/  LDL R8, [R1+0x24] ;  /* 0x0000240001087983 */ /* 0x000f280000100800 */
[----:B------:R-:W4:Y:S04]  /*7e20*/  LDL R7, [R1+0x2c] ;  /* 0x00002c0001077983 */ /* 0x000f280000100800 */
[----:B------:R-:W4:Y:S04]  /*7e30*/  LDL R6, [R1+0x30] ;  /* 0x0000300001067983 */ /* 0x000f280000100800 */
[----:B------:R-:W-:Y:S04]  /*7e40*/  STL [R1+0x11c], R28 ;  /* 0x00011c1c01007387 */ /* 0x000fe80000100800 */
[----:B------:R2:W4:Y:S04]  /*7e50*/  @!P0 LDG.E.U8 R208, desc[UR6][R134.64] ;  /* 0x0000000686d08981 */ /* 0x000528000c1e1100 */
[----:B------:R3:W4:Y:S04]  /*7e60*/  @!P0 LDG.E.U8 R209, desc[UR6][R136.64] ;  /* 0x0000000688d18981 */ /* 0x000728000c1e1100 */
[----:B------:R-:W-:Y:S04]  /*7e70*/  STL [R1+0x88], R29 ;  /* 0x0000881d01007387 */ /* 0x000fe80000100800 */
[----:B------:R-:W-:Y:S01]  /*7e80*/  STL [R1+0x120], R30 ;  /* 0x0001201e01007387 */ /* 0x000fe20000100800 */
[----:B--2---:R-:W-:-:S03]  /*7e90*/  IMAD.X R135, R131, 0x1, R5, P2 ;  /* 0x0000000183877824 */ /* 0x004fc600010e0605 */
[----:B------:R-:W2:Y:S01]  /*7ea0*/  LDL R5, [R1+0x34] ;  /* 0x0000340001057983 */ /* 0x000ea20000100800 */
[----:B---3--:R-:W-:-:S03]  /*7eb0*/  IMAD.X R137, R131, 0x1, R4, P3 ;  /* 0x0000000183897824 */ /* 0x008fc600018e0604 */
[----:B------:R-:W3:Y:S01]  /*7ec0*/  LDL R4, [R1+0x38] ;  /* 0x0000380001047983 */ /* 0x000ee20000100800 */
[----:B------:R-:W-:Y:S01]  /*7ed0*/  PRMT R196, RZ, 0x7610, R196 ;  /* 0x00007610ffc47816 */ /* 0x000fe200000000c4 */
[C---:B------:R-:W-:Y:S01]  /*7ee0*/  IMAD.X R133, R131.reuse, 0x1, R147, P1 ;  /* 0x0000000183857824 */ /* 0x040fe200008e0693 */
[C---:B------:R-:W-:Y:S02]  /*7ef0*/  IADD3 RZ, P1, R142.reuse, R15, RZ ;  /* 0x0000000f8eff7210 */ /* 0x040fe40007f3e0ff */
[----:B------:R-:W-:Y:S02]  /*7f00*/  PRMT R120, RZ, 0x7610, R120 ;  /* 0x00007610ff787816 */ /* 0x000fe40000000078 */
[----:B------:R0:W3:Y:S01]  /*7f10*/  @!P0 LDG.E.U8 R196, desc[UR6][R132.64] ;  /* 0x0000000684c48981 */ /* 0x0000e2000c1e1100 */
[----:B------:R-:W-:Y:S01]  /*7f20*/  PRMT R197, RZ, 0x7610, R197 ;  /* 0x00007610ffc57816 */ /* 0x000fe200000000c5 */
[C---:B0-----:R-:W-:Y:S02]  /*7f30*/  IMAD.IADD R132, R142.reuse, 0x1, R15 ;  /* 0x000000018e847824 */ /* 0x041fe400078e020f */
[----:B------:R-:W-:Y:S01]  /*7f40*/  IMAD.X R133, R131, 0x1, R212, P1 ;  /* 0x0000000183857824 */ /* 0x000fe200008e06d4 */
[----:B------:R-:W-:-:S04]  /*7f50*/  IADD3 RZ, P1, R142, R18, RZ ;  /* 0x000000128eff7210 */ /* 0x000fc80007f3e0ff */
        /* <DEDUP_REMOVED lines=12> */
[C---:B------:R-:W-:Y:S01]  /*8020*/  IMAD.IADD R134, R142.reuse, 0x1, R29 ;  /* 0x000000018e867824 */ /* 0x040fe200078e021d */
[----:B------:R-:W-:Y:S01]  /*8030*/  PRMT R215, RZ, 0x7610, R215 ;  /* 0x00007610ffd77816 */ /* 0x000fe200000000d7 */
[C---:B------:R-:W-:Y:S01]  /*8040*/  IMAD.IADD R136, R142.reuse, 0x1, R30 ;  /* 0x000000018e887824 */ /* 0x040fe200078e021e */
[----:B------:R-:W-:Y:S02]  /*8050*/  PRMT R216, RZ, 0x7610, R216 ;  /* 0x00007610ffd87816 */ /* 0x000fe400000000d8 */
[C---:B------:R-:W-:Y:S02]  /*8060*/  IADD3 RZ, P2, R142.reuse, R113, RZ ;  /* 0x000000718eff7210 */ /* 0x040fe40007f5e0ff */
[C---:B------:R-:W-:Y:S01]  /*8070*/  IADD3 RZ, P3, R142.reuse, R114, RZ ;  /* 0x000000728eff7210 */ /* 0x040fe20007f7e0ff */
[C---:B0-----:R-:W-:Y:S01]  /*8080*/  IMAD.IADD R132, R142.reuse, 0x1, R25 ;  /* 0x000000018e847824 */ /* 0x041fe200078e0219 */
[----:B------:R4:W3:Y:S01]  /*8090*/  @!P0 LDG.E.U8 R215, desc[UR6][R134.64] ;  /* 0x0000000686d78981 */ /* 0x0008e2000c1e1100 */
[----:B------:R-:W-:Y:S01]  /*80a0*/  IMAD.X R133, R131, 0x1, R152, P1 ;  /* 0x0000000183857824 */ /* 0x000fe200008e0698 */
[----:B------:R-:W-:-:S02]  /*80b0*/  IADD3 RZ, P1, R142, R28, RZ ;  /* 0x0000001c8eff7210 */ /* 0x000fc40007f3e0ff */
[----:B------:R-:W3:Y:S04]  /*80c0*/  @!P0 LDG.E.U8 R216, desc[UR6][R136.64] ;  /* 0x0000000688d88981 */ /* 0x000ee8000c1e1100 */
[----:B------:R0:W3:Y:S01]  /*80d0*/  @!P0 LDG.E.U8 R210, desc[UR6][R132.64] ;  /* 0x0000000684d28981 */ /* 0x0000e2000c1e1100 */
[----:B------:R-:W-:Y:S01]  /*80e0*/  PRMT R220, RZ, 0x7610, R220 ;  /* 0x00007610ffdc7816 */ /* 0x000fe200000000dc */
[C---:B----4-:R-:W-:Y:S01]  /*80f0*/  IMAD.X R135, R131.reuse, 0x1, R7, P2 ;  /* 0x0000000183877824 */ /* 0x050fe200010e0607 */
[----:B------:R-:W-:Y:S01]  /*8100*/  PRMT R222, RZ, 0x7610, R222 ;  /* 0x00007610ffde7816 */ /* 0x000fe200000000de */
[----:B------:R-:W-:Y:S01]  /*8110*/  STL [R1+0x124], R31 ;  /* 0x0001241f01007387 */ /* 0x000fe20000100800 */
[C---:B0-----:R-:W-:Y:S02]  /*8120*/  IMAD.IADD R132, R142.reuse, 0x1, R28 ;  /* 0x000000018e847824 */ /* 0x041fe400078e021c */
[----:B------:R-:W-:Y:S01]  /*8130*/  IMAD.X R133, R131, 0x1, R9, P1 ;  /* 0x0000000183857824 */ /* 0x000fe200008e0609 */
[C---:B------:R-:W-:Y:S01]  /*8140*/  IADD3 RZ, P1, R142.reuse, R31, RZ ;  /* 0x0000001f8eff7210 */ /* 0x040fe20007f3e0ff */
[----:B------:R-:W-:Y:S01]  /*8150*/  STL [R1+0x128], R113 ;  /* 0x0001287101007387 */ /* 0x000fe20000100800 */
[----:B------:R-:W-:Y:S01]  /*8160*/  PRMT R221, RZ, 0x7610, R221 ;  /* 0x00007610ffdd7816 */ /* 0x000fe200000000dd */
[----:B------:R-:W-:-:S02]  /*8170*/  IMAD.IADD R136, R142, 0x1, R114 ;  /* 0x000000018e887824 */ /* 0x000fc400078e0272 */
[----:B------:R0:W4:Y:S01]  /*8180*/  @!P0 LDG.E.U8 R214, desc[UR6][R132.64] ;  /* 0x0000000684d68981 */ /* 0x000122000c1e1100 */
[----:B------:R-:W-:Y:S01]  /*8190*/  IMAD.X R137, R131, 0x1, R6, P3 ;  /* 0x0000000183897824 */ /* 0x000fe200018e0606 */
[C---:B------:R-:W-:Y:S01]  /*81a0*/  IADD3 RZ, P2, R142.reuse, R124, RZ ;  /* 0x0000007c8eff7210 */ /* 0x040fe20007f5e0ff */
[C---:B------:R-:W-:Y:S01]  /*81b0*/  IMAD.IADD R134, R142.reuse, 0x1, R113 ;  /* 0x000000018e867824 */ /* 0x040fe200078e0271 */
[----:B------:R-:W-:Y:S01]  /*81c0*/  STL [R1+0x12c], R114 ;  /* 0x00012c7201007387 */ /* 0x000fe20000100800 */
[----:B------:R-:W-:-:S03]  /*81d0*/  IADD3 RZ, P3, R142, R125, RZ ;  /* 0x0000007d8eff7210 */ /* 0x000fc60007f7e0ff */
[----:B------:R-:W4:Y:S01]  /*81e0*/  LDL R7, [R1+0x5c] ;  /* 0x00005c0001077983 */ /* 0x000f220000100800 */
[C---:B0-----:R-:W-:Y:S02]  /*81f0*/  IMAD.IADD R132, R142.reuse, 0x1, R31 ;  /* 0x000000018e847824 */ /* 0x041fe400078e021f */
[C---:B------:R-:W-:Y:S01]  /*8200*/  IMAD.X R133, R131.reuse, 0x1, R8, P1 ;  /* 0x0000000183857824 */ /* 0x040fe200008e0608 */
[----:B------:R-:W-:Y:S01]  /*8210*/  IADD3 RZ, P1, R142, R115, RZ ;  /* 0x000000738eff7210 */ /* 0x000fe20007f3e0ff */
[----:B------:R-:W4:Y:S04]  /*8220*/  LDL R6, [R1+0x60] ;  /* 0x0000600001067983 */ /* 0x000f280000100800 */
[----:B------:R-:W-:Y:S04]  /*8230*/  STL [R1+0x130], R115 ;  /* 0x0001307301007387 */ /* 0x000fe80000100800 */
[----:B------:R-:W-:Y:S04]  /*8240*/  STL [R1+0x134], R125 ;  /* 0x0001347d01007387 */ /* 0x000fe80000100800 */
[----:B------:R-:W4:Y:S04]  /*8250*/  @!P0 LDG.E.U8 R220, desc[UR6][R132.64] ;  /* 0x0000000684dc8981 */ /* 0x000f28000c1e1100 */
[----:B------:R-:W4:Y:S04]  /*8260*/  @!P0 LDG.E.U8 R222, desc[UR6][R136.64] ;  /* 0x0000000688de8981 */ /* 0x000f28000c1e1100 */
[----:B------:R0:W-:Y:S04]  /*8270*/  STL [R1+0x84], R0 ;  /* 0x0000840001007387 */ /* 0x0001e80000100800 */
[----:B------:R1:W4:Y:S04]  /*8280*/  @!P0 LDG.E.U8 R221, desc[UR6][R134.64] ;  /* 0x0000000686dd8981 */ /* 0x000328000c1e1100 */
[----:B------:R-:W-:Y:S01]  /*8290*/  STL [R1+0x138], R124 ;  /* 0x0001387c01007387 */ /* 0x000fe20000100800 */
[----:B-1----:R-:W-:-:S02]  /*82a0*/  IMAD.X R135, R131, 0x1, R0, P3 ;  /* 0x0000000183877824 */ /* 0x002fc400018e0600 */
[C---:B--2---:R-:W-:Y:S02]  /*82b0*/  IMAD.X R133, R131.reuse, 0x1, R5, P1 ;  /* 0x0000000183857824 */ /* 0x044fe400008e0605 */
[----:B------:R-:W2:Y:S01]  /*82c0*/  LDL R5, [R1+0x54] ;  /* 0x0000540001057983 */ /* 0x000ea20000100800 */
[----:B---3--:R-:W-:-:S03]  /*82d0*/  IMAD.X R137, R131, 0x1, R4, P2 ;  /* 0x0000000183897824 */ /* 0x008fc600010e0604 */
[----:B------:R-:W3:Y:S04]  /*82e0*/  LDL R4, [R1+0x58] ;  /* 0x0000580001047983 */ /* 0x000ee80000100800 */
[----:B0-----:R-:W2:Y:S04]  /*82f0*/  LDL.LU R0, [R1+0x28] ;  /* 0x0000280001007983 */ /* 0x001ea80000300800 */
[----:B------:R-:W-:Y:S04]  /*8300*/  STL [R1+0x13c], R128 ;  /* 0x00013c8001007387 */ /* 0x000fe80000100800 */
[----:B------:R-:W-:Y:S04]  /*8310*/  STL [R1+0x140], R129 ;  /* 0x0001408101007387 */ /* 0x000fe80000100800 */
[----:B------:R-:W3:Y:S01]  /*8320*/  LDL.LU R29, [R1] ;  /* 0x00000000011d7983 */ /* 0x000ee20000300800 */
[----:B------:R-:W-:Y:S01]  /*8330*/  PRMT R224, RZ, 0x7610, R224 ;  /* 0x00007610ffe07816 */ /* 0x000fe200000000e0 */
[C---:B------:R-:W-:Y:S01]  /*8340*/  IMAD.IADD R136, R142.reuse, 0x1, R124 ;  /* 0x000000018e887824 */ /* 0x040fe200078e027c */
[----:B------:R-:W-:Y:S01]  /*8350*/  PRMT R225, RZ, 0x7610, R225 ;  /* 0x00007610ffe17816 */ /* 0x000fe200000000e1 */
[----:B------:R-:W-:-:S03]  /*8360*/  IMAD.IADD R134, R142, 0x1, R125 ;  /* 0x000000018e867824 */ /* 0x000fc600078e027d */
[----:B------:R-:W3:Y:S04]  /*8370*/  @!P0 LDG.E.U8 R224, desc[UR6][R136.64] ;  /* 0x0000000688e08981 */ /* 0x000ee8000c1e1100 */
[----:B------:R-:W3:Y:S01]  /*8380*/  @!P0 LDG.E.U8 R225, desc[UR6][R134.64] ;  /* 0x0000000686e18981 */ /* 0x000ee2000c1e1100 */
[----:B------:R-:W-:Y:S01]  /*8390*/  PRMT R226, RZ, 0x7610, R226 ;  /* 0x00007610ffe27816 */ /* 0x000fe200000000e2 */
[C---:B------:R-:W-:Y:S01]  /*83a0*/  IMAD.IADD R132, R142.reuse, 0x1, R115 ;  /* 0x000000018e847824 */ /* 0x040fe200078e0273 */
[C---:B------:R-:W-:Y:S02]  /*83b0*/  IADD3 RZ, P1, R142.reuse, R128, RZ ;  /* 0x000000808eff7210 */ /* 0x040fe40007f3e0ff */
[----:B------:R-:W-:Y:S02]  /*83c0*/  IADD3 RZ, P3, R142, UR58, RZ ;  /* 0x0000003a8eff7c10 */ /* 0x000fe4000ff7e0ff */
[----:B------:R0:W3:Y:S01]  /*83d0*/  @!P0 LDG.E.U8 R226, desc[UR6][R132.64] ;  /* 0x0000000684e28981 */ /* 0x0000e2000c1e1100 */
[----:B------:R-:W-:-:S03]  /*83e0*/  PRMT R234, RZ, 0x7610, R234 ;  /* 0x00007610ffea7816 */ /* 0x000fc600000000ea */
[----:B------:R-:W-:Y:S01]  /*83f0*/  STL [R1+0x144], R112 ;  /* 0x0001447001007387 */ /* 0x000fe20000100800 */
[----:B0-----:R-:W-:Y:S01]  /*8400*/  VIADD R132, R142, UR58 ;  /* 0x0000003a8e847c36 */ /* 0x001fe20008000000 */
[----:B------:R-:W-:-:S05]  /*8410*/  IADD3.X R133, R131, UR32, RZ, P3, !PT ;  /* 0x0000002083857c10 */ /* 0x000fca0009ffe4ff */
[----:B------:R0:W3:Y:S01]  /*8420*/  @!P0 LDG.E.U8 R234, desc[UR6][R132.64] ;  /* 0x0000000684ea8981 */ /* 0x0000e2000c1e1100 */
[C---:B------:R-:W-:Y:S01]  /*8430*/  IADD3 RZ, P2, R142.reuse, R129, RZ ;  /* 0x000000818eff7210 */ /* 0x040fe20007f5e0ff */
[C---:B------:R-:W-:Y:S01]  /*8440*/  IMAD.IADD R134, R142.reuse, 0x1, R128 ;  /* 0x000000018e867824 */ /* 0x040fe200078e0280 */
[----:B------:R-:W-:Y:S01]  /*8450*/  PRMT R232, RZ, 0x7610, R232 ;  /* 0x00007610ffe87816 */ /* 0x000fe200000000e8 */
[C---:B------:R-:W-:Y:S01]  /*8460*/  IMAD.IADD R136, R142.reuse, 0x1, R129 ;  /* 0x000000018e887824 */ /* 0x040fe200078e0281 */
[----:B------:R-:W-:Y:S02]  /*8470*/  PRMT R233, RZ, 0x7610, R233 ;  /* 0x00007610ffe97816 */ /* 0x000fe400000000e9 */
[C---:B------:R-:W-:Y:S02]  /*8480*/  IADD3 RZ, P3, R142.reuse, R127, RZ ;  /* 0x0000007f8eff7210 */ /* 0x040fe40007f7e0ff */
[----:B------:R-:W-:Y:S01]  /*8490*/  PRMT R236, RZ, 0x7610, R236 ;  /* 0x00007610ffec7816 */ /* 0x000fe200000000ec */
[----:B0-----:R-:W-:Y:S01]  /*84a0*/  IMAD.IADD R132, R142, 0x1, R112 ;  /* 0x000000018e847824 */ /* 0x001fe200078e0270 */
[----:B------:R-:W-:-:S02]  /*84b0*/  PRMT R237, RZ, 0x7610, R237 ;  /* 0x00007610ffed7816 */ /* 0x000fc400000000ed */
[----:B------:R-:W-:Y:S01]  /*84c0*/  PRMT R238, RZ, 0x7610, R238 ;  /* 0x00007610ffee7816 */ /* 0x000fe200000000ee */
[----:B----4-:R-:W-:Y:S01]  /*84d0*/  IMAD.X R135, R131, 0x1, R7, P1 ;  /* 0x0000000183877824 */ /* 0x010fe200008e0607 */
[----:B------:R-:W-:-:S04]  /*84e0*/  IADD3 RZ, P1, R142, R112, RZ ;  /* 0x000000708eff7210 */ /* 0x000fc80007f3e0ff */
[----:B------:R0:W4:Y:S01]  /*84f0*/  @!P0 LDG.E.U8 R232, desc[UR6][R134.64] ;  /* 0x0000000686e88981 */ /* 0x000122000c1e1100 */
[----:B------:R-:W-:Y:S01]  /*8500*/  IMAD.X R137, R131, 0x1, R6, P2 ;  /* 0x0000000183897824 */ /* 0x000fe200010e0606 */
[----:B------:R-:W-:-:S04]  /*8510*/  IADD3 RZ, P2, R142, R126, RZ ;  /* 0x0000007e8eff7210 */ /* 0x000fc80007f5e0ff */
[----:B------:R1:W4:Y:S01]  /*8520*/  @!P0 LDG.E.U8 R233, desc[UR6][R136.64] ;  /* 0x0000000688e98981 */ /* 0x000322000c1e1100 */
[C---:B0-----:R-:W-:Y:S02]  /*8530*/  IMAD.IADD R134, R142.reuse, 0x1, R126 ;  /* 0x000000018e867824 */ /* 0x041fe400078e027e */
[C---:B-1----:R-:W-:Y:S01]  /*8540*/  IMAD.IADD R136, R142.reuse, 0x1, R127 ;  /* 0x000000018e887824 */ /* 0x042fe200078e027f */
[----:B------:R-:W-:Y:S02]  /*8550*/  PRMT R242, RZ, 0x7610, R242 ;  /* 0x00007610fff27816 */ /* 0x000fe400000000f2 */
[----:B------:R-:W-:Y:S02]  /*8560*/  PRMT R241, RZ, 0x7610, R241 ;  /* 0x00007610fff17816 */ /* 0x000fe400000000f1 */
[----:B------:R-:W-:Y:S01]  /*8570*/  PRMT R243, RZ, 0x7610, R243 ;  /* 0x00007610fff37816 */ /* 0x000fe200000000f3 */
[C---:B--2---:R-:W-:Y:S01]  /*8580*/  IMAD.X R133, R131.reuse, 0x1, R0, P1 ;  /* 0x0000000183857824 */ /* 0x044fe200008e0600 */
[----:B------:R0:W-:Y:S01]  /*8590*/  STL [R1+0x148], R0 ;  /* 0x0001480001007387 */ /* 0x0001e20000100800 */
[C---:B------:R-:W-:Y:S01]  /*85a0*/  IMAD.X R135, R131.reuse, 0x1, R5, P2 ;  /* 0x0000000183877824 */ /* 0x040fe200010e0605 */
[C---:B------:R-:W-:Y:S01]  /*85b0*/  IADD3 RZ, P1, R142.reuse, R3, RZ ;  /* 0x000000038eff7210 */ /* 0x040fe20007f3e0ff */
[----:B---3--:R-:W-:Y:S01]  /*85c0*/  IMAD.X R137, R131, 0x1, R4, P3 ;  /* 0x0000000183897824 */ /* 0x008fe200018e0604 */
[----:B------:R1:W2:Y:S01]  /*85d0*/  @!P0 LDG.E.U8 R236, desc[UR6][R132.64] ;  /* 0x0000000684ec8981 */ /* 0x0002a2000c1e1100 */
[----:B0-----:R-:W0:Y:S01]  /*85e0*/  S2R R0, SR_TID.X ;  /* 0x0000000000007919 */ /* 0x001e220000002100 */
[----:B------:R-:W-:-:S02]  /*85f0*/  IADD3 RZ, P3, R142, R22, RZ ;  /* 0x000000168eff7210 */ /* 0x000fc40007f7e0ff */
[C---:B------:R-:W-:Y:S01]  /*8600*/  IADD3 RZ, P2, R142.reuse, R14, RZ ;  /* 0x0000000e8eff7210 */ /* 0x040fe20007f5e0ff */
[----:B------:R3:W2:Y:S02]  /*8610*/  @!P0 LDG.E.U8 R237, desc[UR6][R134.64] ;  /* 0x0000000686ed8981 */ /* 0x0006a4000c1e1100 */
[C---:B-1----:R-:W-:Y:S02]  /*8620*/  IMAD.X R133, R131.reuse, 0x1, R29, P3 ;  /* 0x0000000183857824 */ /* 0x042fe400018e061d */
[----:B------:R1:W2:Y:S01]  /*8630*/  @!P0 LDG.E.U8 R238, desc[UR6][R136.64] ;  /* 0x0000000688ee8981 */ /* 0x0002a2000c1e1100 */
[----:B------:R-:W-:Y:S02]  /*8640*/  IMAD.IADD R132, R142, 0x1, R22 ;  /* 0x000000018e847824 */ /* 0x000fe400078e0216 */
[C---:B---3--:R-:W-:Y:S01]  /*8650*/  IMAD.X R135, R131.reuse, 0x1, R150, P2 ;  /* 0x0000000183877824 */ /* 0x048fe200010e0696 */
[----:B------:R-:W-:Y:S01]  /*8660*/  STL [R1+0x14c], R126 ;  /* 0x00014c7e01007387 */ /* 0x000fe20000100800 */
[----:B-1----:R-:W-:-:S02]  /*8670*/  IMAD.X R137, R131, 0x1, R130, P1 ;  /* 0x0000000183897824 */ /* 0x002fc400008e0682 */
[C---:B------:R-:W-:Y:S02]  /*8680*/  IMAD.IADD R134, R142.reuse, 0x1, R14 ;  /* 0x000000018e867824 */ /* 0x040fe400078e020e */
[----:B------:R-:W-:Y:S01]  /*8690*/  IMAD.IADD R136, R142, 0x1, R3 ;  /* 0x000000018e887824 */ /* 0x000fe200078e0203 */
[----:B------:R-:W-:Y:S04]  /*86a0*/  STL [R1+0x150], R127 ;  /* 0x0001507f01007387 */ /* 0x000fe80000100800 */
[----:B------:R-:W3:Y:S01]  /*86b0*/  @!P0 LDG.E.U8 R243, desc[UR6][R132.64] ;  /* 0x0000000684f38981 */ /* 0x000ee2000c1e1100 */
[----:B0-----:R-:W-:-:S03]  /*86c0*/  LOP3.LUT R131, R0, 0x3, RZ, 0xc0, !PT ;  /* 0x0000000300837812 */ /* 0x001fc600078ec0ff */
[----:B------:R-:W3:Y:S01]  /*86d0*/  @!P0 LDG.E.U8 R241, desc[UR6][R134.64] ;  /* 0x0000000686f18981 */ /* 0x000ee2000c1e1100 */
[----:B------:R-:W-:Y:S01]  /*86e0*/  SHF.R.U32.HI R151, RZ, 0x2, R0 ;  /* 0x00000002ff977819 */ /* 0x000fe20000011600 */
[----:B------:R-:W-:-:S03]  /*86f0*/  IMAD R142, R131, 0x110, RZ ;  /* 0x00000110838e7824 */ /* 0x000fc600078e02ff */
[----:B------:R-:W-:Y:S01]  /*8700*/  SGXT.U32 R131, R151, 0x3 ;  /* 0x000000039783781a */ /* 0x000fe20000000000 */
[----:B------:R-:W-:Y:S03]  /*8710*/  STL [R1+0x154], R22 ;  /* 0x0001541601007387 */ /* 0x000fe60000100800 */
[----:B------:R-:W-:Y:S01]  /*8720*/  LOP3.LUT R131, R142, R131, RZ, 0xfc, !PT ;  /* 0x000000838e837212 */ /* 0x000fe200078efcff */
[----:B------:R-:W-:Y:S04]  /*8730*/  STL [R1+0x158], R29 ;  /* 0x0001581d01007387 */ /* 0x000fe80000100800 */
[----:B------:R-:W-:Y:S04]  /*8740*/  STL [R1+0x15c], R14 ;  /* 0x00015c0e01007387 */ /* 0x000fe80000100800 */
[----:B------:R-:W-:Y:S04]  /*8750*/  STL [R1+0x160], R150 ;  /* 0x0001609601007387 */ /* 0x000fe80000100800 */
[----:B------:R-:W-:Y:S04]  /*8760*/  STL [R1+0x164], R3 ;  /* 0x0001640301007387 */ /* 0x000fe80000100800 */
[----:B------:R-:W0:Y:S04]  /*8770*/  LDS.U8 R3, [R131+UR9+0x800] ;  /* 0x0008000983037984 */ /* 0x000e280008000000 */
[----:B------:R-:W1:Y:S04]  /*8780*/  LDS.U8 R240, [R131+UR9+0x888] ;  /* 0x0008880983f07984 */ /* 0x000e680008000000 */
[----:B------:R-:W4:Y:S04]  /*8790*/  LDS.U8 R0, [R131+UR9+0x840] ;  /* 0x0008400983007984 */ /* 0x000f280008000000 */
[----:B------:R2:W3:Y:S04]  /*87a0*/  @!P0 LDG.E.U8 R242, desc[UR6][R136.64] ;  /* 0x0000000688f28981 */ /* 0x0004e8000c1e1100 */
[----:B------:R-:W-:Y:S04]  /*87b0*/  STL [R1+0x168], R130 ;  /* 0x0001688201007387 */ /* 0x000fe80000100800 */
[----:B------:R-:W4:Y:S04]  /*87c0*/  LDS.U8 R21, [R131+UR9+0x8c8] ;  /* 0x0008c80983157984 */ /* 0x000f280008000000 */
[----:B------:R-:W-:Y:S01]  /*87d0*/  LDS.U8 R239, [R131+UR9+0x880] ;  /* 0x0008800983ef7984 */ /* 0x000fe20008000000 */
[----:B------:R-:W-:-:S02]  /*87e0*/  LOP3.LUT R151, R131, 0x10, RZ, 0x3c, !PT ;  /* 0x0000001083977812 */ /* 0x000fc400078e3cff */
[C---:B------:R-:W-:Y:S01]  /*87f0*/  LOP3.LUT R174, R131.reuse, 0x20, RZ, 0x3c, !PT ;  /* 0x0000002083ae7812 */ /* 0x040fe200078e3cff */
[----:B------:R-:W-:Y:S01]  /*8800*/  LDS.U8 R248, [R131+UR9] ;  /* 0x0000000983f87984 */ /* 0x000fe20008000000 */
[----:B------:R-:W-:-:S03]  /*8810*/  LOP3.LUT R244, R131, 0x30, RZ, 0x3c, !PT ;  /* 0x0000003083f47812 */ /* 0x000fc600078e3cff */
[----:B------:R-:W-:Y:S04]  /*8820*/  LDS.U8 R252, [R131+UR9+0x40] ;  /* 0x0000400983fc7984 */ /* 0x000fe80008000000 */
[----:B------:R-:W-:Y:S04]  /*8830*/  LDS.U8 R164, [R131+UR9+0x88] ;  /* 0x0000880983a47984 */ /* 0x000fe80008000000 */
[----:B0-----:R-:W-:Y:S04]  /*8840*/  STL [R1+0x4c], R3 ;  /* 0x00004c0301007387 */ /* 0x001fe80000100800 */
[----:B-1----:R-:W-:Y:S04]  /*8850*/  STL [R1+0x16c], R240 ;  /* 0x00016cf001007387 */ /* 0x002fe80000100800 */
[----:B------:R-:W0:Y:S04]  /*8860*/  LDS.U8 R3, [R131+UR9+0x808] ;  /* 0x0008080983037984 */ /* 0x000e280008000000 */
[----:B----4-:R-:W-:Y:S04]  /*8870*/  STL [R1+0x48], R0 ;  /* 0x0000480001007387 */ /* 0x010fe80000100800 */
[----:B------:R-:W1:Y:S04]  /*8880*/  LDS.U8 R0, [R131+UR9+0x848] ;  /* 0x0008480983007984 */ /* 0x000e680008000000 */
[----:B------:R-:W-:Y:S04]  /*8890*/  STL [R1+0x170], R21 ;  /* 0x0001701501007387 */ /* 0x000fe80000100800 */
[----:B------:R-:W-:Y:S04]  /*88a0*/  LDS.U8 R165, [R131+UR9+0xc8] ;  /* 0x0000c80983a57984 */ /* 0x000fe80008000000 */
[----:B------:R-:W-:Y:S04]  /*88b0*/  LDS.U8 R247, [R131+UR9+0x8] ;  /* 0x0000080983f77984 */ /* 0x000fe80008000000 */
[----:B------:R-:W-:Y:S04]  /*88c0*/  LDS.U8 R251, [R131+UR9+0x48] ;  /* 0x0000480983fb7984 */ /* 0x000fe80008000000 */
[----:B------:R-:W-:Y:S04]  /*88d0*/  LDS.U8 R166, [R131+UR9+0x80] ;  /* 0x0000800983a67984 */ /* 0x000fe80008000000 */
[----:B------:R-:W-:Y:S04]  /*88e0*/  LDS.U8 R167, [R131+UR9+0xc0] ;  /* 0x0000c00983a77984 */ /* 0x000fe80008000000 */
[----:B------:R-:W-:Y:S04]  /*88f0*/  LDS.U8 R245, [R131+UR9+0x400] ;  /* 0x0004000983f57984 */ /* 0x000fe80008000000 */
[----:B0-----:R-:W-:Y:S04]  /*8900*/  STL [R1+0x44], R3 ;  /* 0x0000440301007387 */ /* 0x001fe80000100800 */
[----:B------:R-:W-:Y:S04]  /*8910*/  STL [R1+0x174], R239 ;  /* 0x000174ef01007387 */ /* 0x000fe80000100800 */
[----:B-1----:R-:W-:Y:S04]  /*8920*/  STL [R1+0x40], R0 ;  /* 0x0000400001007387 */ /* 0x002fe80000100800 */
[----:B------:R-:W0:Y:S04]  /*8930*/  LDS.U8 R0, [R131+UR9+0xc00] ;  /* 0x000c000983007984 */ /* 0x000e280008000000 */
[----:B------:R-:W1:Y:S04]  /*8940*/  LDS.U8 R250, [R131+UR9+0x440] ;  /* 0x0004400983fa7984 */ /* 0x000e680008000000 */
[----:B------:R-:W-:Y:S04]  /*8950*/  LDS.U8 R154, [R131+UR9+0x488] ;  /* 0x00048809839a7984 */ /* 0x000fe80008000000 */
[----:B------:R-:W-:Y:S04]  /*8960*/  LDS.U8 R155, [R131+UR9+0x4c8] ;  /* 0x0004c809839b7984 */ /* 0x000fe80008000000 */
[----:B------:R-:W-:Y:S04]  /*8970*/  LDS.U8 R246, [R131+UR9+0x408] ;  /* 0x0004080983f67984 */ /* 0x000fe80008000000 */
[----:B------:R-:W4:Y:S04]  /*8980*/  LDS.U8 R249, [R131+UR9+0x448] ;  /* 0x0004480983f97984 */ /* 0x000f280008000000 */
[----:B------:R-:W-:Y:S04]  /*8990*/  LDS.U8 R156, [R131+UR9+0x480] ;  /* 0x00048009839c7984 */ /* 0x000fe80008000000 */
[----:B------:R-:W-:Y:S04]  /*89a0*/  LDS.U8 R157, [R131+UR9+0x4c0] ;  /* 0x0004c009839d7984 */ /* 0x000fe80008000000 */
[----:B------:R-:W-:Y:S04]  /*89b0*/  LDS.U8 R20, [R131+UR9+0x8c0] ;  /* 0x0008c00983147984 */ /* 0x000fe80008000000 */
[----:B------:R-:W-:Y:S04]  /*89c0*/  LDS.U8 R21, [R131+UR9+0xc40] ;  /* 0x000c400983157984 */ /* 0x000fe80008000000 */
[----:B------:R-:W-:Y:S04]  /*89d0*/  LDS.U8 R235, [R131+UR9+0xc88] ;  /* 0x000c880983eb7984 */ /* 0x000fe80008000000 */
[----:B0-----:R-:W-:Y:S04]  /*89e0*/  STL [R1+0x50], R0 ;  /* 0x0000500001007387 */ /* 0x001fe80000100800 */
[----:B------:R-:W-:Y:S04]  /*89f0*/  LDS.U8 R19, [R131+UR9+0xcc8] ;  /* 0x000cc80983137984 */ /* 0x000fe80008000000 */
[----:B------:R-:W-:Y:S04]  /*8a00*/  LDS.U8 R240, [R131+UR9+0xc08] ;  /* 0x000c080983f07984 */ /* 0x000fe80008000000 */
[----:B------:R-:W-:Y:S04]  /*8a10*/  LDS.U8 R130, [R131+UR9+0xc48] ;  /* 0x000c480983827984 */ /* 0x000fe80008000000 */
[----:B------:R-:W-:Y:S04]  /*8a20*/  LDS.U8 R231, [R131+UR9+0xc80] ;  /* 0x000c800983e77984 */ /* 0x000fe80008000000 */
[----:B------:R-:W-:Y:S04]  /*8a30*/  LDS.U8 R18, [R131+UR9+0xcc0] ;  /* 0x000cc00983127984 */ /* 0x000fe80008000000 */
[----:B------:R-:W-:Y:S04]  /*8a40*/  LDS.U8 R227, [R151+UR9] ;  /* 0x0000000997e37984 */ /* 0x000fe80008000000 */
[----:B------:R-:W0:Y:S04]  /*8a50*/  LDS.U8 R228, [R151+UR9+0x40] ;  /* 0x0000400997e47984 */ /* 0x000e280008000000 */
[----:B------:R-:W-:Y:S04]  /*8a60*/  LDS.U8 R158, [R151+UR9+0x88] ;  /* 0x00008809979e7984 */ /* 0x000fe80008000000 */
[----:B------:R-:W-:Y:S04]  /*8a70*/  LDS.U8 R159, [R151+UR9+0xc8] ;  /* 0x0000c809979f7984 */ /* 0x000fe80008000000 */
[----:B------:R-:W-:Y:S04]  /*8a80*/  LDS.U8 R229, [R151+UR9+0x8] ;  /* 0x0000080997e57984 */ /* 0x000fe80008000000 */
[----:B------:R-:W0:Y:S04]  /*8a90*/  LDS.U8 R230, [R151+UR9+0x48] ;  /* 0x0000480997e67984 */ /* 0x000e280008000000 */
[----:B------:R-:W-:Y:S04]  /*8aa0*/  LDS.U8 R160, [R151+UR9+0x80] ;  /* 0x0000800997a07984 */ /* 0x000fe80008000000 */
        /* <DEDUP_REMOVED lines=25> */
[----:B------:R-:W-:Y:S04]  /*8c40*/  LDS.U8 R176, [R174+UR9] ;  /* 0x00000009aeb07984 */ /* 0x000fe80008000000 */
[----:B------:R-:W-:Y:S04]  /*8c50*/  LDS.U8 R177, [R174+UR9+0x40] ;  /* 0x00004009aeb17984 */ /* 0x000fe80008000000 */
[----:B--2---:R-:W-:Y:S04]  /*8c60*/  LDS.U8 R137, [R174+UR9+0x88] ;  /* 0x00008809ae897984 */ /* 0x004fe80008000000 */
        /* <DEDUP_REMOVED lines=60> */
[----:B------:R-:W-:Y:S01]  /*9030*/  LDS.U8 R244, [R244+UR9+0xcc0] ;  /* 0x000cc009f4f47984 */ /* 0x000fe20008000000 */
[----:B------:R-:W-:Y:S06]  /*9040*/  BAR.SYNC.DEFER_BLOCKING 0x0 ;  /* 0x0000000000007b1d */ /* 0x000fec0000010000 */
[----:B------:R2:W-:Y:S04]  /*9050*/  STS.U8 [R2+UR9+0xc00], R202 ;  /* 0x000c00ca02007988 */ /* 0x0005e80008000009 */
[----:B------:R1:W-:Y:S04]  /*9060*/  STS.U8 [R2+UR9+0xa40], R214 ;  /* 0x000a40d602007988 */ /* 0x0003e80008000009 */
[----:B------:R4:W-:Y:S04]  /*9070*/  STS.U8 [R2+UR9+0xa00], R215 ;  /* 0x000a00d702007988 */ /* 0x0009e80008000009 */
[----:B--2---:R-:W2:Y:S04]  /*9080*/  LDL.LU R202, [R1+0x4c] ;  /* 0x00004c0001ca7983 */ /* 0x004ea80000300800 */
[----:B-1----:R-:W2:Y:S04]  /*9090*/  LDL.LU R214, [R1+0x48] ;  /* 0x0000480001d67983 */ /* 0x002ea80000300800 */
[----:B------:R1:W-:Y:S04]  /*90a0*/  STS.U8 [R2+UR9+0x840], R224 ;  /* 0x000840e002007988 */ /* 0x0003e80008000009 */
[----:B----4-:R-:W4:Y:S04]  /*90b0*/  LDL.LU R215, [R1+0x44] ;  /* 0x0000440001d77983 */ /* 0x010f280000300800 */
[----:B------:R0:W-:Y:S04]  /*90c0*/  STS.U8 [R2+UR9+0x800], R225 ;  /* 0x000800e102007988 */ /* 0x0001e80008000009 */
[----:B-1----:R-:W4:Y:S04]  /*90d0*/  LDL.LU R224, [R1+0x40] ;  /* 0x0000400001e07983 */ /* 0x002f280000300800 */
[----:B0-----:R-:W2:Y:S04]  /*90e0*/  LDL.LU R225, [R1+0x50] ;  /* 0x0000500001e17983 */ /* 0x001ea80000300800 */
[----:B------:R0:W-:Y:S02]  /*90f0*/  STS.U8 [R2+UR9], R38 ;  /* 0x0000002602007988 */ /* 0x0001e40008000009 */
[----:B0-----:R-:W0:Y:S02]  /*9100*/  S2R R38, SR_TID.X ;  /* 0x0000000000267919 */ /* 0x001e240000002100 */
        /* <DEDUP_REMOVED lines=8> */
[----:B------:R1:W-:Y:S04]  /*9190*/  STS.U8 [R2+UR9+0xe00], R33 ;  /* 0x000e002102007988 */ /* 0x0003e80008000009 */
[----:B------:R-:W-:Y:S04]  /*91a0*/  STS.U8 [R2+UR9+0xe40], R40 ;  /* 0x000e402802007988 */ /* 0x000fe80008000009 */
[----:B------:R-:W-:Y:S01]  /*91b0*/  STS.U8 [R195+UR9+0x80], R46 ;  /* 0x0000802ec3007988 */ /* 0x000fe20008000009 */
[----:B0-----:R-:W-:-:S03]  /*91c0*/  IMAD.SHL.U32 R32, R38, 0x40, RZ ;  /* 0x0000004026207824 */ /* 0x001fc600078e00ff */
        /* <DEDUP_REMOVED lines=42> */
[----:B---3--:R-:W-:Y:S04]  /*9470*/  STS.U8 [R118+UR9+0xbc0], R243 ;  /* 0x000bc0f376007988 */ /* 0x008fe80008000009 */
[----:B------:R-:W-:Y:S04]  /*9480*/  STS.U8 [R118+UR9+0xd80], R120 ;  /* 0x000d807876007988 */ /* 0x000fe80008000009 */
[----:B------:R-:W-:Y:S04]  /*9490*/  STS.U8 [R118+UR9+0xdc0], R241 ;  /* 0x000dc0f176007988 */ /* 0x000fe80008000009 */
[----:B------:R-:W-:Y:S04]  /*94a0*/  STS.U8 [R118+UR9+0xf80], R119 ;  /* 0x000f807776007988 */ /* 0x000fe80008000009 */
[----:B------:R3:W-:Y:S01]  /*94b0*/  STS.U8 [R118+UR9+0xfc0], R242 ;  /* 0x000fc0f276007988 */ /* 0x0007e20008000009 */
[----:B-1----:R-:W-:Y:S01]  /*94c0*/  IMAD.SHL.U32 R33, R38, 0x8, RZ ;  /* 0x0000000826217824 */ /* 0x002fe200078e00ff */
[----:B------:R-:W-:Y:S01]  /*94d0*/  LOP3.LUT R32, R32, 0x1c0, RZ, 0xc0, !PT ;  /* 0x000001c020207812 */ /* 0x000fe200078ec0ff */
[----:B------:R-:W-:-:S03]  /*94e0*/  IMAD.SHL.U32 R34, R38, 0x2, RZ ;  /* 0x0000000226227824 */ /* 0x000fc600078e00ff */
[----:B------:R-:W-:Y:S01]  /*94f0*/  LOP3.LUT R32, R32, 0x30, R33, 0xf8, !PT ;  /* 0x0000003020207812 */ /* 0x000fe200078ef821 */
[----:B------:R-:W-:-:S03]  /*9500*/  IMAD.SHL.U32 R33, R38, 0x10, RZ ;  /* 0x0000001026217824 */ /* 0x000fc600078e00ff */
[----:B------:R-:W-:Y:S02]  /*9510*/  LOP3.LUT R32, R32, 0x30, R34, 0x78, !PT ;  /* 0x0000003020207812 */ /* 0x000fe400078e7822 */
[----:B------:R-:W-:-:S04]  /*9520*/  LOP3.LUT R33, R33, 0x200, RZ, 0xc0, !PT ;  /* 0x0000020021217812 */ /* 0x000fc800078ec0ff */
[----:B------:R-:W-:Y:S01]  /*9530*/  IADD3 R32, R32, UR9, R33 ;  /* 0x0000000920207c10 */ /* 0x000fe2000fffe021 */
[----:B------:R-:W-:Y:S06]  /*9540*/  BAR.SYNC.DEFER_BLOCKING 0x0 ;  /* 0x0000000000007b1d */ /* 0x000fec0000010000 */
[----:B------:R-:W1:Y:S04]  /*9550*/  LDSM.16.M88.4 R40, [R32] ;  /* 0x000000002028783b */ /* 0x000e680000000200 */
[----:B------:R-:W4:Y:S04]  /*9560*/  LDSM.16.M88.4 R36, [R32+0x400] ;  /* 0x000400002024783b */ /* 0x000f280000000200 */
[----:B------:R-:W2:Y:S04]  /*9570*/  LDSM.16.M88.4 R44, [R32+0x800] ;  /* 0x00080000202c783b */ /* 0x000ea80000000200 */
[----:B------:R-:W2:Y:S01]  /*9580*/  LDSM.16.M88.4 R32, [R32+0xc00] ;  /* 0x000c00002020783b */ /* 0x000ea20000000200 */
[----:B0-----:R-:W-:-:S02]  /*9590*/  IMAD R116, R252, 0x100, R248 ;  /* 0x00000100fc747824 */ /* 0x001fc400078e02f8 */
[----:B------:R-:W-:Y:S02]  /*95a0*/  IMAD R117, R251, 0x100, R247 ;  /* 0x00000100fb757824 */ /* 0x000fe400078e02f7 */
[----:B---3--:R-:W-:Y:S02]  /*95b0*/  IMAD R118, R250, 0x100, R245 ;  /* 0x00000100fa767824 */ /* 0x008fe400078e02f5 */
[----:B------:R-:W-:Y:S01]  /*95c0*/  IMAD R119, R249, 0x100, R246 ;  /* 0x00000100f9777824 */ /* 0x000fe200078e02f6 */
[----:B------:R-:W-:Y:S02]  /*95d0*/  F2FP.F16.E4M3.UNPACK_B R116, R116 ;  /* 0x00000074ff74723e */ /* 0x000fe400020006ff */
[----:B------:R-:W-:Y:S02]  /*95e0*/  F2FP.F16.E4M3.UNPACK_B R117, R117 ;  /* 0x00000075ff75723e */ /* 0x000fe400020006ff */
[----:B------:R-:W-:Y:S02]  /*95f0*/  F2FP.F16.E4M3.UNPACK_B R118, R118 ;  /* 0x00000076ff76723e */ /* 0x000fe400020006ff */
[----:B------:R-:W-:Y:S01]  /*9600*/  F2FP.F16.E4M3.UNPACK_B R119, R119 ;  /* 0x00000077ff77723e */ /* 0x000fe200020006ff */
[----:B------:R-:W-:-:S02]  /*9610*/  IMAD R227, R228, 0x100, R227 ;  /* 0x00000100e4e37824 */ /* 0x000fc400078e02e3 */
[----:B------:R-:W-:Y:S01]  /*9620*/  IMAD R229, R230, 0x100, R229 ;  /* 0x00000100e6e57824 */ /* 0x000fe200078e02e5 */
[----:B-1----:R-:W-:Y:S02]  /*9630*/  F2FP.F16.E4M3.UNPACK_B R120, R40 ;  /* 0x00000028ff78723e */ /* 0x002fe400020006ff */
[----:B------:R-:W-:Y:S02]  /*9640*/  F2FP.F16.E4M3.UNPACK_B R121, R41 ;  /* 0x00000029ff79723e */ /* 0x000fe400020006ff */
[----:B----4-:R-:W-:Y:S02]  /*9650*/  F2FP.F16.E4M3.UNPACK_B R122, R36 ;  /* 0x00000024ff7a723e */ /* 0x010fe400020006ff */
[----:B------:R-:W-:Y:S02]  /*9660*/  F2FP.F16.E4M3.UNPACK_B R123, R37 ;  /* 0x00000025ff7b723e */ /* 0x000fe400020006ff */
[----:B--2---:R-:W-:Y:S02]  /*9670*/  F2FP.F16.E4M3.UNPACK_B R140, R44 ;  /* 0x0000002cff8c723e */ /* 0x004fe400020006ff */
[----:B------:R-:W-:-:S02]  /*9680*/  F2FP.F16.E4M3.UNPACK_B R141, R45 ;  /* 0x0000002dff8d723e */ /* 0x000fc400020006ff */
[----:B------:R-:W-:Y:S02]  /*9690*/  F2FP.F16.E4M3.UNPACK_B R138, R32 ;  /* 0x00000020ff8a723e */ /* 0x000fe400020006ff */
[----:B------:R-:W-:Y:S01]  /*96a0*/  F2FP.F16.E4M3.UNPACK_B R139, R33 ;  /* 0x00000021ff8b723e */ /* 0x000fe200020006ff */
[C---:B------:R-:W-:Y:S06]  /*96b0*/  HMMA.16816.F32 R56, R116.reuse, R120, R56 ;  /* 0x000000787438723c */ /* 0x040fec0000001838 */
[C---:B------:R-:W-:Y:S06]  /*96c0*/  HMMA.16816.F32 R108, R116.reuse, R122, R108 ;  /* 0x0000007a746c723c */ /* 0x040fec000000186c */
[C---:B------:R-:W-:Y:S06]  /*96d0*/  HMMA.16816.F32 R104, R116.reuse, R140, R104 ;  /* 0x0000008c7468723c */ /* 0x040fec0000001868 */
[----:B------:R-:W-:Y:S07]  /*96e0*/  HMMA.16816.F32 R100, R116, R138, R100 ;  /* 0x0000008a7464723c */ /* 0x000fee0000001864 */
[----:B------:R-:W-:-:S02]  /*96f0*/  IMAD R118, R205, 0x100, R204 ;  /* 0x00000100cd767824 */ /* 0x000fc400078e02cc */
[----:B------:R-:W-:Y:S01]  /*9700*/  IMAD R119, R207, 0x100, R206 ;  /* 0x00000100cf777824 */ /* 0x000fe200078e02ce */
[----:B------:R-:W-:Y:S02]  /*9710*/  F2FP.F16.E4M3.UNPACK_B R116, R227 ;  /* 0x000000e3ff74723e */ /* 0x000fe400020006ff */
[----:B------:R-:W-:Y:S02]  /*9720*/  F2FP.F16.E4M3.UNPACK_B R117, R229 ;  /* 0x000000e5ff75723e */ /* 0x000fe400020006ff */
[----:B------:R-:W-:Y:S02]  /*9730*/  F2FP.F16.E4M3.UNPACK_B R118, R118 ;  /* 0x00000076ff76723e */ /* 0x000fe400020006ff */
[----:B------:R-:W-:-:S07]  /*9740*/  F2FP.F16.E4M3.UNPACK_B R119, R119 ;  /* 0x00000077ff77723e */ /* 0x000fce00020006ff */
[C---:B------:R-:W-:Y:S06]  /*9750*/  HMMA.16816.F32 R96, R116.reuse, R120, R96 ;  /* 0x000000787460723c */ /* 0x040fec0000001860 */
[C---:B------:R-:W-:Y:S06]  /*9760*/  HMMA.16816.F32 R92, R116.reuse, R122, R92 ;  /* 0x0000007a745c723c */ /* 0x040fec000000185c */
[C---:B------:R-:W-:Y:S06]  /*9770*/  HMMA.16816.F32 R88, R116.reuse, R140, R88 ;  /* 0x0000008c7458723c */ /* 0x040fec0000001858 */
[----:B------:R-:W-:Y:S07]  /*9780*/  HMMA.16816.F32 R84, R116, R138, R84 ;  /* 0x0000008a7454723c */ /* 0x000fee0000001854 */
[----:B------:R-:W-:-:S02]  /*9790*/  IMAD R116, R177, 0x100, R176 ;  /* 0x00000100b1747824 */ /* 0x000fc400078e02b0 */
[----:B------:R-:W-:Y:S02]  /*97a0*/  IMAD R117, R179, 0x100, R178 ;  /* 0x00000100b3757824 */ /* 0x000fe400078e02b2 */
[----:B------:R-:W-:Y:S02]  /*97b0*/  IMAD R118, R181, 0x100, R180 ;  /* 0x00000100b5767824 */ /* 0x000fe400078e02b4 */
        /* <DEDUP_REMOVED lines=18> */
[----:B------:R-:W-:Y:S01]  /*98e0*/  HMMA.16816.F32 R60, R116, R122, R60 ;  /* 0x0000007a743c723c */ /* 0x000fe2000000183c */
[----:B------:R-:W-:Y:S02]  /*98f0*/  IMAD R120, R165, 0x100, R164 ;  /* 0x00000100a5787824 */ /* 0x000fe400078e02a4 */
[----:B------:R-:W-:-:S04]  /*9900*/  IMAD R121, R167, 0x100, R166 ;  /* 0x00000100a7797824 */ /* 0x000fc800078e02a6 */
[----:B------:R-:W-:Y:S02]  /*9910*/  IMAD R122, R155, 0x100, R154 ;  /* 0x000001009b7a7824 */ /* 0x000fe400078e029a */
[----:B------:R-:W-:Y:S01]  /*9920*/  IMAD R123, R157, 0x100, R156 ;  /* 0x000001009d7b7824 */ /* 0x000fe200078e029c */
[----:B------:R-:W-:Y:S02]  /*9930*/  F2FP.F16.E4M3.UNPACK_B R120, R120 ;  /* 0x00000078ff78723e */ /* 0x000fe400020006ff */
[----:B------:R-:W-:Y:S02]  /*9940*/  F2FP.F16.E4M3.UNPACK_B R121, R121 ;  /* 0x00000079ff79723e */ /* 0x000fe400020006ff */
[----:B------:R-:W-:Y:S02]  /*9950*/  F2FP.F16.E4M3.UNPACK_B R122, R122 ;  /* 0x0000007aff7a723e */ /* 0x000fe400020006ff */
[----:B------:R-:W-:Y:S02]  /*9960*/  F2FP.F16.E4M3.UNPACK_B R123, R123 ;  /* 0x0000007bff7b723e */ /* 0x000fe400020006ff */
[----:B------:R-:W-:-:S02]  /*9970*/  F2FP.F16.E4M3.UNPACK_B R40, R40.H1 ;  /* 0x00000028ff28723e */ /* 0x000fc400030006ff */
[----:B------:R-:W-:Y:S02]  /*9980*/  F2FP.F16.E4M3.UNPACK_B R41, R41.H1 ;  /* 0x00000029ff29723e */ /* 0x000fe400030006ff */
[----:B------:R-:W-:Y:S02]  /*9990*/  F2FP.F16.E4M3.UNPACK_B R36, R36.H1 ;  /* 0x00000024ff24723e */ /* 0x000fe400030006ff */
[----:B------:R-:W-:Y:S02]  /*99a0*/  F2FP.F16.E4M3.UNPACK_B R37, R37.H1 ;  /* 0x00000025ff25723e */ /* 0x000fe400030006ff */
[----:B------:R-:W-:Y:S02]  /*99b0*/  F2FP.F16.E4M3.UNPACK_B R44, R44.H1 ;  /* 0x0000002cff2c723e */ /* 0x000fe400030006ff */
[----:B------:R-:W-:Y:S02]  /*99c0*/  F2FP.F16.E4M3.UNPACK_B R45, R45.H1 ;  /* 0x0000002dff2d723e */ /* 0x000fe400030006ff */
[----:B------:R-:W-:-:S02]  /*99d0*/  F2FP.F16.E4M3.UNPACK_B R32, R32.H1 ;  /* 0x00000020ff20723e */ /* 0x000fc400030006ff */
[----:B------:R-:W-:Y:S01]  /*99e0*/  F2FP.F16.E4M3.UNPACK_B R33, R33.H1 ;  /* 0x00000021ff21723e */ /* 0x000fe200030006ff */
[C---:B------:R-:W-:Y:S01]  /*99f0*/  HMMA.16816.F32 R48, R116.reuse, R140, R48 ;  /* 0x0000008c7430723c */ /* 0x040fe20000001830 */
[----:B------:R-:W-:Y:S02]  /*9a00*/  IMAD R158, R159, 0x100, R158 ;  /* 0x000001009f9e7824 */ /* 0x000fe400078e029e */
[----:B------:R-:W-:Y:S02]  /*9a10*/  IMAD R160, R161, 0x100, R160 ;  /* 0x00000100a1a07824 */ /* 0x000fe400078e02a0 */
[----:B------:R-:W-:Y:S01]  /*9a20*/  IMAD R162, R163, 0x100, R162 ;  /* 0x00000100a3a27824 */ /* 0x000fe200078e02a2 */
[----:B------:R-:W-:Y:S06]  /*9a30*/  HMMA.16816.F32 R52, R116, R138, R52 ;  /* 0x0000008a7434723c */ /* 0x000fec0000001834 */
[----:B------:R-:W-:Y:S01]  /*9a40*/  HMMA.16816.F32 R56, R120, R40, R56 ;  /* 0x000000287838723c */ /* 0x000fe20000001838 */
[----:B------:R-:W-:-:S05]  /*9a50*/  IMAD R119, R153, 0x100, R152 ;  /* 0x0000010099777824 */ /* 0x000fca00078e0298 */
[----:B------:R-:W-:Y:S01]  /*9a60*/  HMMA.16816.F32 R108, R120, R36, R108 ;  /* 0x00000024786c723c */ /* 0x000fe2000000186c */
[----:B------:R-:W-:-:S05]  /*9a70*/  F2FP.F16.E4M3.UNPACK_B R116, R158 ;  /* 0x0000009eff74723e */ /* 0x000fca00020006ff */
[----:B------:R-:W-:Y:S01]  /*9a80*/  HMMA.16816.F32 R104, R120, R44, R104 ;  /* 0x0000002c7868723c */ /* 0x000fe20000001868 */
[----:B------:R-:W-:-:S05]  /*9a90*/  F2FP.F16.E4M3.UNPACK_B R117, R160 ;  /* 0x000000a0ff75723e */ /* 0x000fca00020006ff */
[----:B------:R-:W-:Y:S01]  /*9aa0*/  HMMA.16816.F32 R100, R120, R32, R100 ;  /* 0x000000207864723c */ /* 0x000fe20000001864 */
[----:B------:R-:W-:Y:S02]  /*9ab0*/  F2FP.F16.E4M3.UNPACK_B R118, R162 ;  /* 0x000000a2ff76723e */ /* 0x000fe400020006ff */
[----:B------:R-:W-:-:S04]  /*9ac0*/  F2FP.F16.E4M3.UNPACK_B R119, R119 ;  /* 0x00000077ff77723e */ /* 0x000fc800020006ff */
[----:B------:R-:W-:Y:S02]  /*9ad0*/  IMAD R120, R142, 0x100, R137 ;  /* 0x000001008e787824 */ /* 0x000fe400078e0289 */
[----:B------:R-:W-:Y:S02]  /*9ae0*/  IMAD R121, R131, 0x100, R133 ;  /* 0x0000010083797824 */ /* 0x000fe400078e0285 */
[----:B------:R-:W-:Y:S02]  /*9af0*/  IMAD R122, R132, 0x100, R136 ;  /* 0x00000100847a7824 */ /* 0x000fe400078e0288 */
[----:B------:R-:W-:Y:S01]  /*9b00*/  IMAD R123, R134, 0x100, R135 ;  /* 0x00000100867b7824 */ /* 0x000fe200078e0287 */
[----:B------:R-:W-:Y:S02]  /*9b10*/  F2FP.F16.E4M3.UNPACK_B R120, R120 ;  /* 0x00000078ff78723e */ /* 0x000fe400020006ff */
[----:B------:R-:W-:Y:S02]  /*9b20*/  F2FP.F16.E4M3.UNPACK_B R121, R121 ;  /* 0x00000079ff79723e */ /* 0x000fe400020006ff */
[----:B------:R-:W-:-:S02]  /*9b30*/  F2FP.F16.E4M3.UNPACK_B R122, R122 ;  /* 0x0000007aff7a723e */ /* 0x000fc400020006ff */
[----:B------:R-:W-:Y:S01]  /*9b40*/  F2FP.F16.E4M3.UNPACK_B R123, R123 ;  /* 0x0000007bff7b723e */ /* 0x000fe200020006ff */
[C---:B------:R-:W-:Y:S06]  /*9b50*/  HMMA.16816.F32 R96, R116.reuse, R40, R96 ;  /* 0x000000287460723c */ /* 0x040fec0000001860 */
[C---:B------:R-:W-:Y:S06]  /*9b60*/  HMMA.16816.F32 R92, R116.reuse, R36, R92 ;  /* 0x00000024745c723c */ /* 0x040fec000000185c */
[C---:B------:R-:W-:Y:S06]  /*9b70*/  HMMA.16816.F32 R88, R116.reuse, R44, R88 ;  /* 0x0000002c7458723c */ /* 0x040fec0000001858 */
[----:B------:R-:W-:Y:S06]  /*9b80*/  HMMA.16816.F32 R84, R116, R32, R84 ;  /* 0x000000207454723c */ /* 0x000fec0000001854 */
[----:B------:R-:W-:Y:S01]  /*9b90*/  HMMA.16816.F32 R80, R120, R40, R80 ;  /* 0x000000287850723c */ /* 0x000fe20000001850 */
[----:B------:R-:W-:-:S02]  /*9ba0*/  IMAD R118, R223, 0x100, R239 ;  /* 0x00000100df767824 */ /* 0x000fc400078e02ef */
[----:B------:R-:W2:Y:S03]  /*9bb0*/  LDL.LU R239, [R1+0x174] ;  /* 0x0001740001ef7983 */ /* 0x000ea60000300800 */
[C---:B------:R-:W-:Y:S06]  /*9bc0*/  HMMA.16816.F32 R76, R120.reuse, R36, R76 ;  /* 0x00000024784c723c */ /* 0x040fec000000184c */
[C---:B------:R-:W-:Y:S06]  /*9bd0*/  HMMA.16816.F32 R72, R120.reuse, R44, R72 ;  /* 0x0000002c7848723c */ /* 0x040fec0000001848 */
[----:B------:R-:W-:Y:S07]  /*9be0*/  HMMA.16816.F32 R68, R120, R32, R68 ;  /* 0x000000207844723c */ /* 0x000fee0000001844 */
[----:B------:R-:W-:-:S02]  /*9bf0*/  IMAD R122, R21, 0x100, R225 ;  /* 0x00000100157a7824 */ /* 0x000fc400078e02e1 */
[----:B------:R-:W3:Y:S01]  /*9c00*/  LDL.LU R21, [R1+0x170] ;  /* 0x0001700001157983 */ /* 0x000ee20000300800 */
[----:B------:R-:W-:Y:S02]  /*9c10*/  IMAD R123, R130, 0x100, R240 ;  /* 0x00000100827b7824 */ /* 0x000fe400078e02f0 */
[----:B------:R-:W-:Y:S01]  /*9c20*/  IMAD R116, R200, 0x100, R211 ;  /* 0x00000100c8747824 */ /* 0x000fe200078e02d3 */
[----:B------:R-:W3:Y:S01]  /*9c30*/  LDL.LU R240, [R1+0x16c] ;  /* 0x00016c0001f07983 */ /* 0x000ee20000300800 */
[----:B------:R-:W-:Y:S02]  /*9c40*/  IMAD R117, R151, 0x100, R199 ;  /* 0x0000010097757824 */ /* 0x000fe400078e02c7 */
[----:B------:R-:W-:Y:S01]  /*9c50*/  IMAD R119, R218, 0x100, R219 ;  /* 0x00000100da777824 */ /* 0x000fe200078e02db */
[----:B------:R-:W-:Y:S02]  /*9c60*/  F2FP.F16.E4M3.UNPACK_B R116, R116 ;  /* 0x00000074ff74723e */ /* 0x000fe400020006ff */
[----:B------:R-:W-:Y:S01]  /*9c70*/  F2FP.F16.E4M3.UNPACK_B R118, R118 ;  /* 0x00000076ff76723e */ /* 0x000fe200020006ff */
[----:B------:R-:W-:Y:S01]  /*9c80*/  IMAD R120, R214, 0x100, R202 ;  /* 0x00000100d6787824 */ /* 0x000fe200078e02ca */
[----:B------:R-:W-:Y:S01]  /*9c90*/  F2FP.F16.E4M3.UNPACK_B R117, R117 ;  /* 0x00000075ff75723e */ /* 0x000fe200020006ff */
[----:B------:R-:W-:Y:S01]  /*9ca0*/  IMAD R121, R224, 0x100, R215 ;  /* 0x00000100e0797824 */ /* 0x000fe200078e02d7 */
[----:B------:R-:W-:Y:S01]  /*9cb0*/  F2FP.F16.E4M3.UNPACK_B R119, R119 ;  /* 0x00000077ff77723e */ /* 0x000fe200020006ff */
[----:B------:R-:W-:Y:S01]  /*9cc0*/  IMAD R131, R127, 0x100, R22 ;  /* 0x000001007f837824 */ /* 0x000fe200078e0216 */
[----:B------:R-:W4:Y:S01]  /*9cd0*/  LDL.LU R130, [R1+0x168] ;  /* 0x0001680001827983 */ /* 0x000f220000300800 */
[----:B------:R-:W0:Y:S04]  /*9ce0*/  LDC R225, c[0x0][0x238] ;  /* 0x00008e00ffe17b82 */ /* 0x000e280000000800 */
[----:B------:R-:W-:Y:S01]  /*9cf0*/  HMMA.16816.F32 R64, R116, R40, R64 ;  /* 0x000000287440723c */ /* 0x000fe20000001840 */
[----:B------:R-:W-:-:S06]  /*9d00*/  F2FP.F16.E4M3.UNPACK_B R120, R120 ;  /* 0x00000078ff78723e */ /* 0x000fcc00020006ff */
[----:B------:R-:W-:Y:S02]  /*9d10*/  IMAD R40, R150, 0x100, R3 ;  /* 0x0000010096287824 */ /* 0x000fe400078e0203 */
[----:B------:R-:W-:Y:S01]  /*9d20*/  IMAD R41, R29, 0x100, R14 ;  /* 0x000001001d297824 */ /* 0x000fe200078e020e */
[----:B------:R-:W-:Y:S01]  /*9d30*/  HMMA.16816.F32 R60, R116, R36, R60 ;  /* 0x00000024743c723c */ /* 0x000fe2000000183c */
[----:B------:R-:W-:Y:S01]  /*9d40*/  F2FP.F16.E4M3.UNPACK_B R121, R121 ;  /* 0x00000079ff79723e */ /* 0x000fe200020006ff */
[----:B------:R-:W4:Y:S01]  /*9d50*/  LDL.LU R3, [R1+0x164] ;  /* 0x0001640001037983 */ /* 0x000f220000300800 */
[----:B------:R-:W-:-:S03]  /*9d60*/  F2FP.F16.E4M3.UNPACK_B R122, R122 ;  /* 0x0000007aff7a723e */ /* 0x000fc600020006ff */
[----:B------:R-:W-:Y:S01]  /*9d70*/  HMMA.16816.F32 R48, R116, R44, R48 ;  /* 0x0000002c7430723c */ /* 0x000fe20000001830 */
[----:B------:R-:W-:Y:S01]  /*9d80*/  F2FP.F16.E4M3.UNPACK_B R123, R123 ;  /* 0x0000007bff7b723e */ /* 0x000fe200020006ff */
[----:B------:R-:W4:Y:S01]  /*9d90*/  LDL.LU R150, [R1+0x160] ;  /* 0x0001600001967983 */ /* 0x000f220000300800 */
[----:B------:R-:W-:-:S03]  /*9da0*/  F2FP.F16.E4M3.UNPACK_B R36, R42 ;  /* 0x0000002aff24723e */ /* 0x000fc600020006ff */
[----:B------:R-:W-:Y:S01]  /*9db0*/  HMMA.16816.F32 R52, R116, R32, R52 ;  /* 0x000000207434723c */ /* 0x000fe20000001834 */
[----:B------:R-:W-:Y:S01]  /*9dc0*/  F2FP.F16.E4M3.UNPACK_B R37, R43 ;  /* 0x0000002bff25723e */ /* 0x000fe200020006ff */
[----:B------:R-:W4:Y:S01]  /*9dd0*/  LDL.LU R14, [R1+0x15c] ;  /* 0x00015c00010e7983 */ /* 0x000f220000300800 */
[----:B------:R-:W-:Y:S02]  /*9de0*/  F2FP.F16.E4M3.UNPACK_B R44, R46 ;  /* 0x0000002eff2c723e */ /* 0x000fe400020006ff */
[----:B------:R-:W-:Y:S01]  /*9df0*/  F2FP.F16.E4M3.UNPACK_B R45, R47 ;  /* 0x0000002fff2d723e */ /* 0x000fe200020006ff */
[----:B------:R-:W4:Y:S01]  /*9e00*/  LDL.LU R29, [R1+0x158] ;  /* 0x00015800011d7983 */ /* 0x000f220000300800 */
[----:B------:R-:W-:Y:S01]  /*9e10*/  IMAD R119, R0, 0x100, R126 ;  /* 0x0000010000777824 */ /* 0x000fe200078e027e */
[----:B------:R-:W-:Y:S02]  /*9e20*/  F2FP.F16.E4M3.UNPACK_B R116, R40 ;  /* 0x00000028ff74723e */ /* 0x000fe400020006ff */
[----:B------:R-:W-:Y:S01]  /*9e30*/  F2FP.F16.E4M3.UNPACK_B R117, R41 ;  /* 0x00000029ff75723e */ /* 0x000fe200020006ff */
[----:B------:R-:W4:Y:S01]  /*9e40*/  LDL.LU R22, [R1+0x154] ;  /* 0x0001540001167983 */ /* 0x000f220000300800 */
[----:B------:R-:W-:-:S02]  /*9e50*/  F2FP.F16.E4M3.UNPACK_B R40, R38 ;  /* 0x00000026ff28723e */ /* 0x000fc400020006ff */
[----:B------:R-:W-:Y:S01]  /*9e60*/  F2FP.F16.E4M3.UNPACK_B R41, R39 ;  /* 0x00000027ff29723e */ /* 0x000fe200020006ff */
[----:B------:R-:W4:Y:S01]  /*9e70*/  LDL.LU R127, [R1+0x150] ;  /* 0x00015000017f7983 */ /* 0x000f220000300800 */
[----:B------:R-:W-:Y:S02]  /*9e80*/  F2FP.F16.E4M3.UNPACK_B R32, R34 ;  /* 0x00000022ff20723e */ /* 0x000fe400020006ff */
[----:B------:R-:W-:Y:S01]  /*9e90*/  F2FP.F16.E4M3.UNPACK_B R33, R35 ;  /* 0x00000023ff21723e */ /* 0x000fe200020006ff */
[----:B------:R-:W4:Y:S01]  /*9ea0*/  LDL.LU R126, [R1+0x14c] ;  /* 0x00014c00017e7983 */ /* 0x000f220000300800 */
[----:B------:R-:W-:Y:S02]  /*9eb0*/  F2FP.F16.E4M3.UNPACK_B R118, R131 ;  /* 0x00000083ff76723e */ /* 0x000fe400020006ff */
[----:B------:R-:W-:Y:S01]  /*9ec0*/  F2FP.F16.E4M3.UNPACK_B R119, R119 ;  /* 0x00000077ff77723e */ /* 0x000fe200020006ff */
[C---:B------:R-:W-:Y:S01]  /*9ed0*/  HMMA.16816.F32 R56, R120.reuse, R36, R56 ;  /* 0x000000247838723c */ /* 0x040fe20000001838 */
[----:B------:R-:W4:Y:S05]  /*9ee0*/  LDL.LU R0, [R1+0x148] ;  /* 0x0001480001007983 */ /* 0x000f2a0000300800 */
[C---:B------:R-:W-:Y:S06]  /*9ef0*/  HMMA.16816.F32 R108, R120.reuse, R40, R108 ;  /* 0x00000028786c723c */ /* 0x040fec000000186c */
[C---:B------:R-:W-:Y:S06]  /*9f00*/  HMMA.16816.F32 R104, R120.reuse, R44, R104 ;  /* 0x0000002c7868723c */ /* 0x040fec0000001868 */
[----:B------:R-:W-:Y:S07]  /*9f10*/  HMMA.16816.F32 R100, R120, R32, R100 ;  /* 0x000000207864723c */ /* 0x000fee0000001864 */
[----:B------:R-:W-:Y:S01]  /*9f20*/  IMAD R120, R129, 0x100, R112 ;  /* 0x0000010081787824 */ /* 0x000fe200078e0270 */
[----:B------:R-:W-:Y:S01]  /*9f30*/  HMMA.16816.F32 R96, R116, R36, R96 ;  /* 0x000000247460723c */ /* 0x000fe20000001860 */
[----:B------:R-:W4:Y:S01]  /*9f40*/  LDL.LU R112, [R1+0x144] ;  /* 0x0001440001707983 */ /* 0x000f220000300800 */
[----:B------:R-:W-:-:S02]  /*9f50*/  IMAD R121, R124, 0x100, R128 ;  /* 0x000001007c797824 */ /* 0x000fc400078e0280 */
[----:B------:R-:W-:Y:S01]  /*9f60*/  IMAD R122, R115, 0x100, R125 ;  /* 0x00000100737a7824 */ /* 0x000fe200078e027d */
[----:B------:R-:W4:Y:S01]  /*9f70*/  LDL.LU R129, [R1+0x140] ;  /* 0x0001400001817983 */ /* 0x000f220000300800 */
[C---:B------:R-:W-:Y:S01]  /*9f80*/  HMMA.16816.F32 R92, R116.reuse, R40, R92 ;  /* 0x00000028745c723c */ /* 0x040fe2000000185c */
[----:B------:R-:W-:Y:S02]  /*9f90*/  IMAD R123, R113, 0x100, R114 ;  /* 0x00000100717b7824 */ /* 0x000fe400078e0272 */
[----:B------:R-:W4:Y:S03]  /*9fa0*/  LDL.LU R128, [R1+0x13c] ;  /* 0x00013c0001807983 */ /* 0x000f260000300800 */
[C---:B------:R-:W-:Y:S01]  /*9fb0*/  HMMA.16816.F32 R88, R116.reuse, R44, R88 ;  /* 0x0000002c7458723c */ /* 0x040fe20000001858 */
[----:B------:R-:W4:Y:S05]  /*9fc0*/  LDL.LU R124, [R1+0x138] ;  /* 0x00013800017c7983 */ /* 0x000f2a0000300800 */
[----:B------:R-:W-:Y:S01]  /*9fd0*/  HMMA.16816.F32 R84, R116, R32, R84 ;  /* 0x000000207454723c */ /* 0x000fe20000001854 */
[----:B------:R-:W4:Y:S01]  /*9fe0*/  LDL.LU R125, [R1+0x134] ;  /* 0x00013400017d7983 */ /* 0x000f220000300800 */
[----:B------:R-:W-:-:S03]  /*9ff0*/  F2FP.F16.E4M3.UNPACK_B R120, R120 ;  /* 0x00000078ff78723e */ /* 0x000fc600020006ff */
[----:B------:R-:W4:Y:S02]  /*a000*/  LDL.LU R115, [R1+0x130] ;  /* 0x0001300001737983 */ /* 0x000f240000300800 */
[----:B------:R-:W-:Y:S02]  /*a010*/  IMAD R116, R30, 0x100, R31 ;  /* 0x000001001e747824 */ /* 0x000fe400078e021f */
[----:B------:R-:W-:Y:S01]  /*a020*/  IMAD R117, R27, 0x100, R28 ;  /* 0x000001001b757824 */ /* 0x000fe200078e021c */
[----:B------:R-:W4:Y:S01]  /*a030*/  LDL.LU R114, [R1+0x12c] ;  /* 0x00012c0001727983 */ /* 0x000f220000300800 */
[----:B------:R-:W-:Y:S02]  /*a040*/  IMAD R118, R25, 0x100, R26 ;  /* 0x0000010019767824 */ /* 0x000fe400078e021a */
[----:B------:R-:W-:Y:S01]  /*a050*/  IMAD R119, R23, 0x100, R24 ;  /* 0x0000010017777824 */ /* 0x000fe200078e0218 */
        /* <DEDUP_REMOVED lines=9> */
[----:B------:R-:W4:Y:S01]  /*a0f0*/  LDL.LU R28, [R1+0x11c] ;  /* 0x00011c00011c7983 */ /* 0x000f220000300800 */
[----:B------:R-:W-:-:S03]  /*a100*/  F2FP.F16.E4M3.UNPACK_B R119, R119 ;  /* 0x00000077ff77723e */ /* 0x000fc600020006ff */
[----:B------:R-:W4:Y:S01]  /*a110*/  LDL.LU R27, [R1+0x118] ;  /* 0x00011800011b7983 */ /* 0x000f220000300800 */
[-C--:B------:R-:W-:Y:S03]  /*a120*/  HMMA.16816.F32 R80, R120, R36.reuse, R80 ;  /* 0x000000247850723c */ /* 0x080fe60000001850 */
[----:B------:R-:W4:Y:S03]  /*a130*/  LDL.LU R26, [R1+0x114] ;  /* 0x00011400011a7983 */ /* 0x000f260000300800 */
[----:B------:R-:W-:Y:S01]  /*a140*/  HMMA.16816.F32 R64, R116, R36, R64 ;  /* 0x000000247440723c */ /* 0x000fe20000001840 */
[----:B------:R-:W4:Y:S04]  /*a150*/  LDL.LU R25, [R1+0x110] ;  /* 0x0001100001197983 */ /* 0x000f280000300800 */
[----:B------:R-:W4:Y:S01]  /*a160*/  LDL.LU R24, [R1+0x10c] ;  /* 0x00010c0001187983 */ /* 0x000f220000300800 */
[C---:B------:R-:W-:Y:S03]  /*a170*/  HMMA.16816.F32 R76, R120.reuse, R40, R76 ;  /* 0x00000028784c723c */ /* 0x040fe6000000184c */
[----:B------:R-:W4:Y:S03]  /*a180*/  LDL.LU R23, [R1+0x108] ;  /* 0x0001080001177983 */ /* 0x000f260000300800 */
[C---:B------:R-:W-:Y:S06]  /*a190*/  HMMA.16816.F32 R72, R120.reuse, R44, R72 ;  /* 0x0000002c7848723c */ /* 0x040fec0000001848 */
[----:B------:R-:W-:Y:S07]  /*a1a0*/  HMMA.16816.F32 R68, R120, R32, R68 ;  /* 0x000000207844723c */ /* 0x000fee0000001844 */
[----:B------:R-:W-:-:S02]  /*a1b0*/  IMAD R120, R19, 0x100, R235 ;  /* 0x0000010013787824 */ /* 0x000fc400078e02eb */
[----:B------:R-:W-:Y:S01]  /*a1c0*/  IMAD R121, R18, 0x100, R231 ;  /* 0x0000010012797824 */ /* 0x000fe200078e02e7 */
[C---:B------:R-:W-:Y:S01]  /*a1d0*/  HMMA.16816.F32 R60, R116.reuse, R40, R60 ;  /* 0x00000028743c723c */ /* 0x040fe2000000183c */
[----:B------:R-:W-:Y:S02]  /*a1e0*/  IMAD R122, R17, 0x100, R217 ;  /* 0x00000100117a7824 */ /* 0x000fe400078e02d9 */
[----:B------:R-:W-:Y:S02]  /*a1f0*/  IMAD R123, R16, 0x100, R213 ;  /* 0x00000100107b7824 */ /* 0x000fe400078e02d5 */
[----:B------:R-:W-:Y:S01]  /*a200*/  IMAD R131, R15, 0x100, R212 ;  /* 0x000001000f837824 */ /* 0x000fe200078e02d4 */
[----:B------:R-:W-:Y:S01]  /*a210*/  HMMA.16816.F32 R48, R116, R44, R48 ;  /* 0x0000002c7430723c */ /* 0x000fe20000001830 */
[----:B------:R-:W-:Y:S02]  /*a220*/  F2FP.F16.E4M3.UNPACK_B R46, R46.H1 ;  /* 0x0000002eff2e723e */ /* 0x000fe400030006ff */
[----:B------:R-:W-:-:S03]  /*a230*/  F2FP.F16.E4M3.UNPACK_B R47, R47.H1 ;  /* 0x0000002fff2f723e */ /* 0x000fc600030006ff */
[----:B------:R-:W-:Y:S01]  /*a240*/  HMMA.16816.F32 R52, R116, R32, R52 ;  /* 0x000000207434723c */ /* 0x000fe20000001834 */
[----:B------:R-:W-:Y:S02]  /*a250*/  F2FP.F16.E4M3.UNPACK_B R44, R42.H1 ;  /* 0x0000002aff2c723e */ /* 0x000fe400030006ff */
[----:B------:R-:W-:-:S04]  /*a260*/  F2FP.F16.E4M3.UNPACK_B R45, R43.H1 ;  /* 0x0000002bff2d723e */ /* 0x000fc800030006ff */
[----:B------:R-:W-:Y:S02]  /*a270*/  F2FP.F16.E4M3.UNPACK_B R119, R35.H1 ;  /* 0x00000023ff77723e */ /* 0x000fe400030006ff */
[----:B------:R-:W-:Y:S02]  /*a280*/  F2FP.F16.E4M3.UNPACK_B R118, R34.H1 ;  /* 0x00000022ff76723e */ /* 0x000fe400030006ff */
[----:B------:R-:W-:Y:S02]  /*a290*/  F2FP.F16.E4M3.UNPACK_B R116, R38.H1 ;  /* 0x00000026ff74723e */ /* 0x000fe400030006ff */
[----:B------:R-:W-:Y:S02]  /*a2a0*/  F2FP.F16.E4M3.UNPACK_B R117, R39.H1 ;  /* 0x00000027ff75723e */ /* 0x000fe400030006ff */
[----:B------:R-:W-:Y:S02]  /*a2b0*/  F2FP.F16.E4M3.UNPACK_B R32, R122 ;  /* 0x0000007aff20723e */ /* 0x000fe400020006ff */
[----:B------:R-:W-:-:S02]  /*a2c0*/  F2FP.F16.E4M3.UNPACK_B R33, R123 ;  /* 0x0000007bff21723e */ /* 0x000fc400020006ff */
[----:B------:R-:W-:Y:S01]  /*a2d0*/  F2FP.F16.E4M3.UNPACK_B R34, R131 ;  /* 0x00000083ff22723e */ /* 0x000fe200020006ff */
[----:B------:R-:W-:Y:S02]  /*a2e0*/  IMAD R38, R12, 0x100, R146 ;  /* 0x000001000c267824 */ /* 0x000fe400078e0292 */
[----:B------:R-:W-:-:S03]  /*a2f0*/  IMAD R39, R10, 0x100, R145 ;  /* 0x000001000a277824 */ /* 0x000fc600078e0291 */
[----:B------:R-:W-:Y:S02]  /*a300*/  F2FP.F16.E4M3.UNPACK_B R38, R38 ;  /* 0x00000026ff26723e */ /* 0x000fe400020006ff */
[----:B------:R-:W-:Y:S01]  /*a310*/  F2FP.F16.E4M3.UNPACK_B R39, R39 ;  /* 0x00000027ff27723e */ /* 0x000fe200020006ff */
[----:B--2---:R-:W-:-:S05]  /*a320*/  IMAD R37, R20, 0x100, R239 ;  /* 0x0000010014257824 */ /* 0x004fca00078e02ef */
[----:B------:R-:W-:Y:S01]  /*a330*/  F2FP.F16.E4M3.UNPACK_B R41, R37 ;  /* 0x00000025ff29723e */ /* 0x000fe200020006ff */
[----:B------:R-:W-:Y:S02]  /*a340*/  IMAD R37, R9, 0x100, R147 ;  /* 0x0000010009257824 */ /* 0x000fe400078e0293 */
[----:B---3--:R-:W-:Y:S02]  /*a350*/  IMAD R36, R21, 0x100, R240 ;  /* 0x0000010015247824 */ /* 0x008fe400078e02f0 */
[----:B------:R-:W2:Y:S04]  /*a360*/  LDL.LU R240, [R1+0x104] ;  /* 0x0001040001f07983 */ /* 0x000ea80000300800 */
[----:B------:R-:W3:Y:S04]  /*a370*/  LDL.LU R21, [R1+0x100] ;  /* 0x0001000001157983 */ /* 0x000ee80000300800 */
[----:B------:R-:W2:Y:S04]  /*a380*/  LDL.LU R239, [R1+0xfc] ;  /* 0x0000fc0001ef7983 */ /* 0x000ea80000300800 */
[----:B------:R-:W3:Y:S04]  /*a390*/  LDL.LU R20, [R1+0xf8] ;  /* 0x0000f80001147983 */ /* 0x000ee80000300800 */
[----:B------:R-:W2:Y:S01]  /*a3a0*/  LDL.LU R235, [R1+0xf4] ;  /* 0x0000f40001eb7983 */ /* 0x000ea20000300800 */
[----:B------:R-:W-:-:S03]  /*a3b0*/  F2FP.F16.E4M3.UNPACK_B R40, R36 ;  /* 0x00000024ff28723e */ /* 0x000fc600020006ff */
[----:B------:R-:W3:Y:S01]  /*a3c0*/  LDL.LU R19, [R1+0xf0] ;  /* 0x0000f00001137983 */ /* 0x000ee20000300800 */
[----:B------:R-:W-:-:S03]  /*a3d0*/  IMAD R36, R13, 0x100, R149 ;  /* 0x000001000d247824 */ /* 0x000fc600078e0295 */
[----:B------:R-:W2:Y:S04]  /*a3e0*/  LDL.LU R231, [R1+0xec] ;  /* 0x0000ec0001e77983 */ /* 0x000ea80000300800 */
[----:B------:R-:W3:Y:S04]  /*a3f0*/  LDL.LU R18, [R1+0xe8] ;  /* 0x0000e80001127983 */ /* 0x000ee80000300800 */
[----:B------:R-:W2:Y:S04]  /*a400*/  LDL.LU R217, [R1+0xe4] ;  /* 0x0000e40001d97983 */ /* 0x000ea80000300800 */
[----:B------:R-:W3:Y:S04]  /*a410*/  LDL.LU R17, [R1+0xe0] ;  /* 0x0000e00001117983 */ /* 0x000ee80000300800 */
[----:B------:R-:W2:Y:S01]  /*a420*/  LDL.LU R213, [R1+0xdc] ;  /* 0x0000dc0001d57983 */ /* 0x000ea20000300800 */
[----:B------:R-:W-:-:S03]  /*a430*/  F2FP.F16.E4M3.UNPACK_B R35, R36 ;  /* 0x00000024ff23723e */ /* 0x000fc600020006ff */
[----:B------:R-:W2:Y:S01]  /*a440*/  LDL.LU R16, [R1+0xd8] ;  /* 0x0000d80001107983 */ /* 0x000ea20000300800 */
[----:B------:R-:W-:-:S03]  /*a450*/  IMAD R36, R11, 0x100, R148 ;  /* 0x000001000b247824 */ /* 0x000fc600078e0294 */
[----:B------:R-:W2:Y:S04]  /*a460*/  LDL.LU R212, [R1+0xd4] ;  /* 0x0000d40001d47983 */ /* 0x000ea80000300800 */
[----:B------:R-:W2:Y:S04]  /*a470*/  LDL.LU R15, [R1+0xd0] ;  /* 0x0000d000010f7983 */ /* 0x000ea80000300800 */
[----:B------:R-:W2:Y:S04]  /*a480*/  LDL.LU R149, [R1+0xcc] ;  /* 0x0000cc0001957983 */ /* 0x000ea80000300800 */
[----:B------:R-:W2:Y:S04]  /*a490*/  LDL.LU R13, [R1+0xc8] ;  /* 0x0000c800010d7983 */ /* 0x000ea80000300800 */
[----:B------:R-:W3:Y:S04]  /*a4a0*/  LDL.LU R148, [R1+0xc4] ;  /* 0x0000c40001947983 */ /* 0x000ee80000300800 */
[----:B------:R-:W2:Y:S04]  /*a4b0*/  LDL.LU R11, [R1+0xc0] ;  /* 0x0000c000010b7983 */ /* 0x000ea80000300800 */
[----:B------:R-:W3:Y:S01]  /*a4c0*/  LDL.LU R147, [R1+0xbc] ;  /* 0x0000bc0001937983 */ /* 0x000ee20000300800 */
[C---:B------:R-:W-:Y:S03]  /*a4d0*/  HMMA.16816.F32 R96, R32.reuse, R44, R96 ;  /* 0x0000002c2060723c */ /* 0x040fe60000001860 */
[----:B------:R-:W3:Y:S04]  /*a4e0*/  LDL.LU R9, [R1+0xb8] ;  /* 0x0000b80001097983 */ /* 0x000ee80000300800 */
[----:B------:R-:W3:Y:S01]  /*a4f0*/  LDL.LU R146, [R1+0xb4] ;  /* 0x0000b40001927983 */ /* 0x000ee20000300800 */
[C---:B------:R-:W-:Y:S03]  /*a500*/  HMMA.16816.F32 R92, R32.reuse, R116, R92 ;  /* 0x00000074205c723c */ /* 0x040fe6000000185c */
[----:B------:R-:W3:Y:S03]  /*a510*/  LDL.LU R12, [R1+0xb0] ;  /* 0x0000b000010c7983 */ /* 0x000ee60000300800 */
[C---:B------:R-:W-:Y:S01]  /*a520*/  HMMA.16816.F32 R88, R32.reuse, R46, R88 ;  /* 0x0000002e2058723c */ /* 0x040fe20000001858 */
[----:B------:R-:W3:Y:S04]  /*a530*/  LDL.LU R145, [R1+0xac] ;  /* 0x0000ac0001917983 */ /* 0x000ee80000300800 */
[----:B------:R-:W3:Y:S01]  /*a540*/  LDL.LU R10, [R1+0xa8] ;  /* 0x0000a800010a7983 */ /* 0x000ee20000300800 */
[----:B------:R-:W-:Y:S07]  /*a550*/  HMMA.16816.F32 R84, R32, R118, R84 ;  /* 0x000000762054723c */ /* 0x000fee0000001854 */
[----:B------:R-:W-:-:S02]  /*a560*/  IMAD R32, R8, 0x100, R144 ;  /* 0x0000010008207824 */ /* 0x000fc400078e0290 */
[----:B------:R-:W3:Y:S04]  /*a570*/  LDL.LU R144, [R1+0xa4] ;  /* 0x0000a40001907983 */ /* 0x000ee80000300800 */
[----:B------:R-:W3:Y:S01]  /*a580*/  LDL.LU R8, [R1+0xa0] ;  /* 0x0000a00001087983 */ /* 0x000ee20000300800 */
[----:B------:R-:W-:Y:S01]  /*a590*/  IMAD R33, R7, 0x100, R143 ;  /* 0x0000010007217824 */ /* 0x000fe200078e028f */
[----:B------:R-:W-:Y:S01]  /*a5a0*/  F2FP.F16.E4M3.UNPACK_B R36, R36 ;  /* 0x00000024ff24723e */ /* 0x000fe200020006ff */
[----:B------:R-:W-:Y:S01]  /*a5b0*/  IMAD R34, R6, 0x100, R5 ;  /* 0x0000010006227824 */ /* 0x000fe200078e0205 */
[----:B------:R-:W-:Y:S01]  /*a5c0*/  F2FP.F16.E4M3.UNPACK_B R37, R37 ;  /* 0x00000025ff25723e */ /* 0x000fe200020006ff */
[----:B------:R-:W3:Y:S01]  /*a5d0*/  LDL.LU R143, [R1+0x9c] ;  /* 0x00009c00018f7983 */ /* 0x000ee20000300800 */
[----:B------:R-:W-:-:S03]  /*a5e0*/  IMAD R35, R244, 0x100, R4 ;  /* 0x00000100f4237824 */ /* 0x000fc600078e0204 */
[----:B------:R-:W3:Y:S04]  /*a5f0*/  LDL.LU R7, [R1+0x98] ;  /* 0x0000980001077983 */ /* 0x000ee80000300800 */
[----:B------:R-:W3:Y:S04]  /*a600*/  LDL.LU R5, [R1+0x94] ;  /* 0x0000940001057983 */ /* 0x000ee80000300800 */
[----:B------:R-:W3:Y:S01]  /*a610*/  LDL.LU R6, [R1+0x90] ;  /* 0x0000900001067983 */ /* 0x000ee20000300800 */
[C---:B------:R-:W-:Y:S03]  /*a620*/  HMMA.16816.F32 R80, R36.reuse, R44, R80 ;  /* 0x0000002c2450723c */ /* 0x040fe60000001850 */
[----:B------:R-:W3:Y:S04]  /*a630*/  LDL.LU R4, [R1+0x8c] ;  /* 0x00008c0001047983 */ /* 0x000ee80000300800 */
[----:B------:R-:W3:Y:S01]  /*a640*/  LDL.LU R224, [R1+0x4] ;  /* 0x0000040001e07983 */ /* 0x000ee20000300800 */
[C---:B------:R-:W-:Y:S06]  /*a650*/  HMMA.16816.F32 R76, R36.reuse, R116, R76 ;  /* 0x00000074244c723c */ /* 0x040fec000000184c */
[C---:B------:R-:W-:Y:S06]  /*a660*/  HMMA.16816.F32 R72, R36.reuse, R46, R72 ;  /* 0x0000002e2448723c */ /* 0x040fec0000001848 */
[----:B------:R-:W-:Y:S07]  /*a670*/  HMMA.16816.F32 R68, R36, R118, R68 ;  /* 0x000000762444723c */ /* 0x000fee0000001844 */
[----:B0-----:R-:W-:-:S02]  /*a680*/  IMAD.SHL.U32 R37, R225, 0x40, RZ ;  /* 0x00000040e1257824 */ /* 0x001fc400078e00ff */
[----:B------:R-:W3:Y:S01]  /*a690*/  LDL.LU R225, [R1+0x8] ;  /* 0x0000080001e17983 */ /* 0x000ee20000300800 */
[----:B------:R-:W-:Y:S02]  /*a6a0*/  USHF.R.S32.HI UR9, URZ, 0x1f, UR4 ;  /* 0x0000001f3f097899 */ /* 0x000fe40008011404 */
[----:B----4-:R-:W-:Y:S01]  /*a6b0*/  IADD3 R3, P4, R3, UR4, RZ ;  /* 0x0000000403037c10 */ /* 0x010fe2000ff9e0ff */
[----:B------:R-:W4:Y:S03]  /*a6c0*/  LDL.LU R226, [R1+0xc] ;  /* 0x00000c0001e27983 */ /* 0x000f260000300800 */
[----:B------:R-:W-:Y:S01]  /*a6d0*/  IADD3.X R130, R130, UR9, RZ, P4, !PT ;  /* 0x0000000982827c10 */ /* 0x000fe2000a7fe4ff */
[----:B------:R-:W4:Y:S04]  /*a6e0*/  LDL.LU R234, [R1+0x10] ;  /* 0x0000100001ea7983 */ /* 0x000f280000300800 */
[----:B------:R-:W4:Y:S04]  /*a6f0*/  LDL.LU R202, [R1+0x14] ;  /* 0x0000140001ca7983 */ /* 0x000f280000300800 */
[----:B------:R-:W4:Y:S01]  /*a700*/  LDL.LU R214, [R1+0x18] ;  /* 0x0000180001d67983 */ /* 0x000f220000300800 */
[----:B--2---:R-:W-:-:S04]  /*a710*/  IADD3 R11, P4, R11, UR4, RZ ;  /* 0x000000040b0b7c10 */ /* 0x004fc8000ff9e0ff */
[----:B---3--:R-:W-:Y:S02]  /*a720*/  IADD3.X R148, R148, UR9, RZ, P4, !PT ;  /* 0x0000000994947c10 */ /* 0x008fe4000a7fe4ff */
[----:B------:R-:W-:-:S04]  /*a730*/  IADD3 R17, P4, R17, UR4, RZ ;  /* 0x0000000411117c10 */ /* 0x000fc8000ff9e0ff */
[----:B------:R-:W-:Y:S02]  /*a740*/  IADD3.X R217, R217, UR9, RZ, P4, !PT ;  /* 0x00000009d9d97c10 */ /* 0x000fe4000a7fe4ff */
[----:B------:R-:W-:Y:S02]  /*a750*/  IADD3 R22, P4, R22, UR4, RZ ;  /* 0x0000000416167c10 */ /* 0x000fe4000ff9e0ff */
[----:B------:R-:W-:-:S04]  /*a760*/  IADD3 R10, P2, R10, UR4, RZ ;  /* 0x000000040a0a7c10 */ /* 0x000fc8000ff5e0ff */
[----:B------:R-:W-:Y:S02]  /*a770*/  IADD3.X R145, R145, UR9, RZ, P2, !PT ;  /* 0x0000000991917c10 */ /* 0x000fe400097fe4ff */
[----:B------:R-:W-:-:S04]  /*a780*/  IADD3 R8, P1, R8, UR4, RZ ;  /* 0x0000000408087c10 */ /* 0x000fc8000ff3e0ff */
[----:B------:R-:W-:Y:S02]  /*a790*/  IADD3.X R144, R144, UR9, RZ, P1, !PT ;  /* 0x0000000990907c10 */ /* 0x000fe40008ffe4ff */
[----:B------:R-:W-:Y:S02]  /*a7a0*/  IADD3 R13, P1, R13, UR4, RZ ;  /* 0x000000040d0d7c10 */ /* 0x000fe4000ff3e0ff */
[----:B------:R-:W-:Y:S02]  /*a7b0*/  IADD3 R14, P2, R14, UR4, RZ ;  /* 0x000000040e0e7c10 */ /* 0x000fe4000ff5e0ff */
[----:B------:R-:W-:Y:S02]  /*a7c0*/  IADD3.X R149, R149, UR9, RZ, P1, !PT ;  /* 0x0000000995957c10 */ /* 0x000fe40008ffe4ff */
[----:B------:R-:W-:Y:S02]  /*a7d0*/  IADD3 R18, P1, R18, UR4, RZ ;  /* 0x0000000412127c10 */ /* 0x000fe4000ff3e0ff */
[----:B------:R-:W-:-:S02]  /*a7e0*/  IADD3.X R150, R150, UR9, RZ, P2, !PT ;  /* 0x0000000996967c10 */ /* 0x000fc400097fe4ff */
[----:B------:R-:W-:Y:S02]  /*a7f0*/  IADD3 R19, P2, R19, UR4, RZ ;  /* 0x0000000413137c10 */ /* 0x000fe4000ff5e0ff */
[----:B------:R-:W-:Y:S02]  /*a800*/  IADD3.X R231, R231, UR9, RZ, P1, !PT ;  /* 0x00000009e7e77c10 */ /* 0x000fe40008ffe4ff */
[----:B------:R-:W-:Y:S02]  /*a810*/  IADD3.X R29, R29, UR9, RZ, P4, !PT ;  /* 0x000000091d1d7c10 */ /* 0x000fe4000a7fe4ff */
[----:B------:R-:W-:Y:S02]  /*a820*/  IADD3 R23, P1, R23, UR4, RZ ;  /* 0x0000000417177c10 */ /* 0x000fe4000ff3e0ff */
[----:B------:R-:W-:Y:S01]  /*a830*/  IADD3.X R235, R235, UR9, RZ, P2, !PT ;  /* 0x00000009ebeb7c10 */ /* 0x000fe200097fe4ff */
[----:B------:R0:W-:Y:S01]  /*a840*/  STL [R1], R29 ;  /* 0x0000001d01007387 */ /* 0x0001e20000100800 */
[----:B------:R-:W-:-:S02]  /*a850*/  IADD3 R24, P2, R24, UR4, RZ ;  /* 0x0000000418187c10 */ /* 0x000fc4000ff5e0ff */
[----:B------:R-:W-:Y:S01]  /*a860*/  IADD3.X R224, R224, UR9, RZ, P1, !PT ;  /* 0x00000009e0e07c10 */ /* 0x000fe20008ffe4ff */
[----:B0-----:R-:W2:Y:S04]  /*a870*/  LDL.LU R29, [R1+0x88] ;  /* 0x00008800011d7983 */ /* 0x001ea80000300800 */
[----:B------:R-:W3:Y:S04]  /*a880*/  LDL.LU R215, [R1+0x1c] ;  /* 0x00001c0001d77983 */ /* 0x000ee80000300800 */
[----:B------:R0:W-:Y:S01]  /*a890*/  STL [R1+0x4], R224 ;  /* 0x000004e001007387 */ /* 0x0001e20000100800 */
[----:B------:R-:W-:-:S03]  /*a8a0*/  IADD3.X R225, R225, UR9, RZ, P2, !PT ;  /* 0x00000009e1e17c10 */ /* 0x000fc600097fe4ff */
[----:B0-----:R-:W3:Y:S04]  /*a8b0*/  LDL.LU R224, [R1+0x20] ;  /* 0x0000200001e07983 */ /* 0x001ee80000300800 */
[----:B------:R0:W-:Y:S04]  /*a8c0*/  STL [R1+0x8], R225 ;  /* 0x000008e101007387 */ /* 0x0001e80000100800 */
[----:B0-----:R-:W3:Y:S01]  /*a8d0*/  LDL.LU R225, [R1+0x24] ;  /* 0x0000240001e17983 */ /* 0x001ee20000300800 */
[----:B------:R-:W-:Y:S02]  /*a8e0*/  IADD3 R12, P3, R12, UR4, RZ ;  /* 0x000000040c0c7c10 */ /* 0x000fe4000ff7e0ff */
[----:B------:R-:W-:-:S02]  /*a8f0*/  IADD3 R9, P5, R9, UR4, RZ ;  /* 0x0000000409097c10 */ /* 0x000fc4000ffbe0ff */
[----:B------:R-:W-:Y:S02]  /*a900*/  IADD3.X R146, R146, UR9, RZ, P3, !PT ;  /* 0x0000000992927c10 */ /* 0x000fe40009ffe4ff */
[----:B------:R-:W-:Y:S02]  /*a910*/  IADD3 R15, P3, R15, UR4, RZ ;  /* 0x000000040f0f7c10 */ /* 0x000fe4000ff7e0ff */
[----:B------:R-:W-:Y:S02]  /*a920*/  IADD3.X R147, R147, UR9, RZ, P5, !PT ;  /* 0x0000000993937c10 */ /* 0x000fe4000affe4ff */
[----:B------:R-:W-:Y:S02]  /*a930*/  IADD3 R16, P5, R16, UR4, RZ ;  /* 0x0000000410107c10 */ /* 0x000fe4000ffbe0ff */
[----:B------:R-:W-:Y:S02]  /*a940*/  IADD3.X R212, R212, UR9, RZ, P3, !PT ;  /* 0x00000009d4d47c10 */ /* 0x000fe40009ffe4ff */
[----:B------:R-:W-:-:S02]  /*a950*/  IADD3 R20, P3, R20, UR4, RZ ;  /* 0x0000000414147c10 */ /* 0x000fc4000ff7e0ff */
[----:B------:R-:W-:Y:S02]  /*a960*/  IADD3.X R213, R213, UR9, RZ, P5, !PT ;  /* 0x00000009d5d57c10 */ /* 0x000fe4000affe4ff */
[----:B------:R-:W-:Y:S02]  /*a970*/  IADD3 R21, P5, R21, UR4, RZ ;  /* 0x0000000415157c10 */ /* 0x000fe4000ffbe0ff */
[----:B------:R-:W-:Y:S02]  /*a980*/  IADD3.X R239, R239, UR9, RZ, P3, !PT ;  /* 0x00000009efef7c10 */ /* 0x000fe40009ffe4ff */
[----:B------:R-:W-:Y:S02]  /*a990*/  IADD3 R25, P3, R25, UR4, RZ ;  /* 0x0000000419197c10 */ /* 0x000fe4000ff7e0ff */
[----:B------:R-:W-:Y:S02]  /*a9a0*/  IADD3.X R240, R240, UR9, RZ, P5, !PT ;  /* 0x00000009f0f07c10 */ /* 0x000fe4000affe4ff */
[----:B------:R-:W-:-:S02]  /*a9b0*/  IADD3 R26, P5, R26, UR4, RZ ;  /* 0x000000041a1a7c10 */ /* 0x000fc4000ffbe0ff */
[----:B------:R-:W-:Y:S02]  /*a9c0*/  IADD3 R27, P4, R27, UR4, RZ ;  /* 0x000000041b1b7c10 */ /* 0x000fe4000ff9e0ff */
[----:B----4-:R-:W-:Y:S02]  /*a9d0*/  IADD3.X R226, R226, UR9, RZ, P3, !PT ;  /* 0x00000009e2e27c10 */ /* 0x010fe40009ffe4ff */
[----:B------:R-:W-:Y:S02]  /*a9e0*/  IADD3 R28, P1, R28, UR4, RZ ;  /* 0x000000041c1c7c10 */ /* 0x000fe4000ff3e0ff */
[----:B------:R-:W-:Y:S02]  /*a9f0*/  IADD3.X R234, R234, UR9, RZ, P5, !PT ;  /* 0x00000009eaea7c10 */ /* 0x000fe4000affe4ff */
[----:B------:R-:W-:Y:S01]  /*aa00*/  IADD3.X R202, R202, UR9, RZ, P4, !PT ;  /* 0x00000009caca7c10 */ /* 0x000fe2000a7fe4ff */
[----:B------:R0:W-:Y:S01]  /*aa10*/  STL [R1+0xc], R226 ;  /* 0x00000ce201007387 */ /* 0x0001e20000100800 */
[----:B------:R-:W-:-:S02]  /*aa20*/  IADD3 R30, P3, R30, UR4, RZ ;  /* 0x000000041e1e7c10 */ /* 0x000fc4000ff7e0ff */
[----:B------:R-:W-:Y:S01]  /*aa30*/  IADD3.X R214, R214, UR9, RZ, P1, !PT ;  /* 0x00000009d6d67c10 */ /* 0x000fe20008ffe4ff */
[----:B------:R1:W-:Y:S01]  /*aa40*/  STL [R1+0x10], R234 ;  /* 0x000010ea01007387 */ /* 0x0003e20000100800 */
[----:B------:R-:W-:-:S03]  /*aa50*/  IADD3 R31, P5, R31, UR4, RZ ;  /* 0x000000041f1f7c10 */ /* 0x000fc6000ffbe0ff */
[----:B------:R-:W4:Y:S04]  /*aa60*/  LDL.LU R198, [R1+0x2c] ;  /* 0x00002c0001c67983 */ /* 0x000f280000300800 */
[----:B------:R1:W-:Y:S04]  /*aa70*/  STL [R1+0x14], R202 ;  /* 0x000014ca01007387 */ /* 0x0003e80000100800 */
[----:B------:R-:W4:Y:S04]  /*aa80*/  LDL.LU R208, [R1+0x30] ;  /* 0x0000300001d07983 */ /* 0x000f280000300800 */
[----:B------:R1:W-:Y:S01]  /*aa90*/  STL [R1+0x18], R214 ;  /* 0x000018d601007387 */ /* 0x0003e20000100800 */
[----:B------:R-:W-:-:S03]  /*aaa0*/  IADD3 R112, P4, R112, UR4, RZ ;  /* 0x0000000470707c10 */ /* 0x000fc6000ff9e0ff */
[----:B------:R-:W4:Y:S04]  /*aab0*/  LDL.LU R209, [R1+0x34] ;  /* 0x0000340001d17983 */ /* 0x000f280000300800 */
[----:B------:R-:W4:Y:S01]  /*aac0*/  LDL.LU R222, [R1+0x38] ;  /* 0x0000380001de7983 */ /* 0x000f220000300800 */
[----:B------:R-:W-:Y:S02]  /*aad0*/  IADD3.X R0, R0, UR9, RZ, P4, !PT ;  /* 0x0000000900007c10 */ /* 0x000fe4000a7fe4ff */
[----:B--2---:R-:W-:-:S04]  /*aae0*/  IADD3 R29, P2, R29, UR4, RZ ;  /* 0x000000041d1d7c10 */ /* 0x004fc8000ff5e0ff */
[----:B---3--:R-:W-:-:S05]  /*aaf0*/  IADD3.X R215, R215, UR9, RZ, P2, !PT ;  /* 0x00000009d7d77c10 */ /* 0x008fca00097fe4ff */
[----:B------:R2:W-:Y:S01]  /*ab00*/  STL [R1+0x1c], R215 ;  /* 0x00001cd701007387 */ /* 0x0005e20000100800 */
[----:B------:R-:W-:-:S05]  /*ab10*/  IADD3.X R224, R224, UR9, RZ, P3, !PT ;  /* 0x00000009e0e07c10 */ /* 0x000fca0009ffe4ff */
[----:B------:R3:W-:Y:S04]  /*ab20*/  STL [R1+0x20], R224 ;  /* 0x000020e001007387 */ /* 0x0007e80000100800 */
[----:B0-----:R-:W4:Y:S04]  /*ab30*/  LDL.LU R226, [R1+0x68] ;  /* 0x0000680001e27983 */ /* 0x001f280000300800 */
[----:B-1----:R-:W4:Y:S01]  /*ab40*/  LDL.LU R234, [R1+0x54] ;  /* 0x0000540001ea7983 */ /* 0x002f220000300800 */
[----:B------:R-:W-:-:S03]  /*ab50*/  IADD3.X R225, R225, UR9, RZ, P5, !PT ;  /* 0x00000009e1e17c10 */ /* 0x000fc6000affe4ff */
[----:B------:R-:W4:Y:S04]  /*ab60*/  LDL.LU R202, [R1+0x70] ;  /* 0x0000700001ca7983 */ /* 0x000f280000300800 */
[----:B------:R0:W-:Y:S04]  /*ab70*/  STL [R1+0x24], R225 ;  /* 0x000024e101007387 */ /* 0x0001e80000100800 */
[----:B------:R-:W4:Y:S04]  /*ab80*/  LDL.LU R214, [R1+0x58] ;  /* 0x0000580001d67983 */ /* 0x000f280000300800 */
[----:B--2---:R-:W2:Y:S04]  /*ab90*/  LDL.LU R215, [R1+0x5c] ;  /* 0x00005c0001d77983 */ /* 0x004ea80000300800 */
[----:B---3--:R-:W3:Y:S04]  /*aba0*/  LDL.LU R224, [R1+0x60] ;  /* 0x0000600001e07983 */ /* 0x008ee80000300800 */
[----:B0-----:R-:W3:Y:S04]  /*abb0*/  LDL.LU R225, [R1+0x64] ;  /* 0x0000640001e17983 */ /* 0x001ee80000300800 */
[----:B------:R0:W-:Y:S04]  /*abc0*/  STL [R1+0x28], R0 ;  /* 0x0000280001007387 */ /* 0x0001e80000100800 */
[----:B0-----:R-:W2:Y:S01]  /*abd0*/  LDL.LU R0, [R1+0x84] ;  /* 0x0000840001007983 */ /* 0x001ea20000300800 */
[----:B------:R-:W-:-:S02]  /*abe0*/  IADD3 R113, P1, R113, UR4, RZ ;  /* 0x0000000471717c10 */ /* 0x000fc4000ff3e0ff */
[----:B------:R-:W-:Y:S02]  /*abf0*/  IADD3 R114, P2, R114, UR4, RZ ;  /* 0x0000000472727c10 */ /* 0x000fe4000ff5e0ff */
[----:B------:R-:W-:Y:S02]  /*ac00*/  IADD3 R115, P3, R115, UR4, RZ ;  /* 0x0000000473737c10 */ /* 0x000fe4000ff7e0ff */
[----:B------:R-:W-:Y:S02]  /*ac10*/  IADD3 R124, P5, R124, UR4, RZ ;  /* 0x000000047c7c7c10 */ /* 0x000fe4000ffbe0ff */
[----:B------:R-:W-:Y:S02]  /*ac20*/  IADD3 R125, P4, R125, UR4, RZ ;  /* 0x000000047d7d7c10 */ /* 0x000fe4000ff9e0ff */
[----:B----4-:R-:W-:Y:S02]  /*ac30*/  IADD3.X R198, R198, UR9, RZ, P1, !PT ;  /* 0x00000009c6c67c10 */ /* 0x010fe40008ffe4ff */
[----:B------:R-:W-:-:S03]  /*ac40*/  IADD3.X R208, R208, UR9, RZ, P2, !PT ;  /* 0x00000009d0d07c10 */ /* 0x000fc600097fe4ff */
[----:B------:R-:W-:Y:S01]  /*ac50*/  STL [R1+0x2c], R198 ;  /* 0x00002cc601007387 */ /* 0x000fe20000100800 */
[----:B------:R-:W-:-:S03]  /*ac60*/  IADD3.X R209, R209, UR9, RZ, P3, !PT ;  /* 0x00000009d1d17c10 */ /* 0x000fc60009ffe4ff */
[----:B------:R-:W-:Y:S01]  /*ac70*/  STL [R1+0x30], R208 ;  /* 0x000030d001007387 */ /* 0x000fe20000100800 */
[----:B------:R-:W-:-:S03]  /*ac80*/  IADD3.X R222, R222, UR9, RZ, P5, !PT ;  /* 0x00000009dede7c10 */ /* 0x000fc6000affe4ff */
[----:B------:R-:W-:Y:S04]  /*ac90*/  STL [R1+0x34], R209 ;  /* 0x000034d101007387 */ /* 0x000fe80000100800 */
[----:B------:R-:W-:Y:S01]  /*aca0*/  STL [R1+0x38], R222 ;  /* 0x000038de01007387 */ /* 0x000fe20000100800 */
[----:B--2---:R-:W-:-:S05]  /*acb0*/  IADD3.X R0, R0, UR9, RZ, P4, !PT ;  /* 0x0000000900007c10 */ /* 0x004fca000a7fe4ff */
[----:B------:R0:W-:Y:S04]  /*acc0*/  STL [R1+0x3c], R0 ;  /* 0x00003c0001007387 */ /* 0x0001e80000100800 */
[----:B0-----:R-:W2:Y:S01]  /*acd0*/  LDL.LU R0, [R1+0x80] ;  /* 0x0000800001007983 */ /* 0x001ea20000300800 */
[----:B------:R-:W-:Y:S02]  /*ace0*/  IADD3 R126, P1, R126, UR4, RZ ;  /* 0x000000047e7e7c10 */ /* 0x000fe4000ff3e0ff */
[----:B------:R-:W-:Y:S02]  /*acf0*/  IADD3 R127, P2, R127, UR4, RZ ;  /* 0x000000047f7f7c10 */ /* 0x000fe4000ff5e0ff */
[----:B------:R-:W-:Y:S02]  /*ad00*/  IADD3 R128, P3, R128, UR4, RZ ;  /* 0x0000000480807c10 */ /* 0x000fe4000ff7e0ff */
[----:B------:R-:W-:-:S02]  /*ad10*/  IADD3 R226, P4, R226, UR4, RZ ;  /* 0x00000004e2e27c10 */ /* 0x000fc4000ff9e0ff */
[----:B------:R-:W-:Y:S02]  /*ad20*/  IADD3.X R234, R234, UR9, RZ, P1, !PT ;  /* 0x00000009eaea7c10 */ /* 0x000fe40008ffe4ff */
[----:B------:R-:W-:Y:S02]  /*ad30*/  IADD3 R202, P1, R202, UR4, RZ ;  /* 0x00000004caca7c10 */ /* 0x000fe4000ff3e0ff */
[----:B------:R-:W-:Y:S02]  /*ad40*/  IADD3 R129, P5, R129, UR4, RZ ;  /* 0x0000000481817c10 */ /* 0x000fe4000ffbe0ff */
[----:B------:R-:W-:Y:S01]  /*ad50*/  IADD3.X R214, R214, UR9, RZ, P2, !PT ;  /* 0x00000009d6d67c10 */ /* 0x000fe200097fe4ff */
[----:B------:R-:W-:Y:S01]  /*ad60*/  STL [R1+0x68], R226 ;  /* 0x000068e201007387 */ /* 0x000fe20000100800 */
[----:B------:R-:W-:Y:S02]  /*ad70*/  IADD3.X R215, R215, UR9, RZ, P3, !PT ;  /* 0x00000009d7d77c10 */ /* 0x000fe40009ffe4ff */
[----:B---3--:R-:W-:Y:S01]  /*ad80*/  IADD3.X R224, R224, UR9, RZ, P5, !PT ;  /* 0x00000009e0e07c10 */ /* 0x008fe2000affe4ff */
[----:B------:R-:W-:Y:S01]  /*ad90*/  STL [R1+0x54], R234 ;  /* 0x000054ea01007387 */ /* 0x000fe20000100800 */
[----:B------:R-:W-:-:S03]  /*ada0*/  IADD3.X R225, R225, UR9, RZ, P4, !PT ;  /* 0x00000009e1e17c10 */ /* 0x000fc6000a7fe4ff */
[----:B------:R-:W-:Y:S01]  /*adb0*/  STL [R1+0x70], R202 ;  /* 0x000070ca01007387 */ /* 0x000fe20000100800 */
[----:B------:R-:W-:-:S03]  /*adc0*/  UIADD3 UR58, UP4, UR4, UR58, URZ ;  /* 0x0000003a043a7290 */ /* 0x000fc6000ff9e03f */
[----:B------:R-:W-:Y:S01]  /*add0*/  STL [R1+0x58], R214 ;  /* 0x000058d601007387 */ /* 0x000fe20000100800 */
[----:B------:R-:W-:-:S03]  /*ade0*/  UIADD3 UR57, UP3, UR4, UR57, URZ ;  /* 0x0000003904397290 */ /* 0x000fc6000ff7e03f */
[----:B------:R-:W-:Y:S01]  /*adf0*/  STL [R1+0x5c], R215 ;  /* 0x00005cd701007387 */ /* 0x000fe20000100800 */
[----:B------:R-:W-:Y:S02]  /*ae00*/  UIADD3 UR56, UP6, UR4, UR56, URZ ;  /* 0x0000003804387290 */ /* 0x000fe4000ffde03f */
[----:B------:R-:W-:Y:S02]  /*ae10*/  UIADD3 UR55, UP5, UR4, UR55, URZ ;  /* 0x0000003704377290 */ /* 0x000fe4000ffbe03f */
[----:B------:R-:W-:Y:S01]  /*ae20*/  UIADD3 UR54, UP2, UR4, UR54, URZ ;  /* 0x0000003604367290 */ /* 0x000fe2000ff5e03f */
[----:B------:R-:W-:Y:S01]  /*ae30*/  IADD3 R4, P0, R37, R4, RZ ;  /* 0x0000000425047210 */ /* 0x000fe20007f1e0ff */
[----:B------:R-:W-:Y:S02]  /*ae40*/  UIADD3 UR5, UR5, -0x1, URZ ;  /* 0xffffffff05057890 */ /* 0x000fe4000fffe03f */
[----:B------:R-:W-:Y:S02]  /*ae50*/  UIADD3.X UR32, UR9, UR32, URZ, UP4, !UPT ;  /* 0x0000002009207290 */ /* 0x000fe4000a7fe43f */
[----:B------:R-:W-:-:S02]  /*ae60*/  UIADD3.X UR31, UR9, UR31, URZ, UP3, !UPT ;  /* 0x0000001f091f7290 */ /* 0x000fc40009ffe43f */
[----:B------:R-:W-:Y:S02]  /*ae70*/  UIADD3.X UR30, UR9, UR30, URZ, UP6, !UPT ;  /* 0x0000001e091e7290 */ /* 0x000fe4000b7fe43f */
[----:B------:R-:W-:Y:S02]  /*ae80*/  UIADD3.X UR29, UR9, UR29, URZ, UP5, !UPT ;  /* 0x0000001d091d7290 */ /* 0x000fe4000affe43f */
[----:B------:R-:W-:Y:S01]  /*ae90*/  UIADD3.X UR28, UR9, UR28, URZ, UP2, !UPT ;  /* 0x0000001c091c7290 */ /* 0x000fe200097fe43f */
[----:B------:R-:W-:Y:S01]  /*aea0*/  LEA.HI.X.SX32 R6, R37, R6, 0x1, P0 ;  /* 0x0000000625067211 */ /* 0x000fe200000f0eff */
[----:B------:R-:W-:Y:S02]  /*aeb0*/  UIADD3 UR53, UP1, UR4, UR53, URZ ;  /* 0x0000003504357290 */ /* 0x000fe4000ff3e03f */
[----:B------:R-:W-:Y:S02]  /*aec0*/  UIADD3 UR52, UP0, UR4, UR52, URZ ;  /* 0x0000003404347290 */ /* 0x000fe4000ff1e03f */
[----:B------:R-:W-:-:S02]  /*aed0*/  UIADD3 UR51, UP4, UR4, UR51, URZ ;  /* 0x0000003304337290 */ /* 0x000fc4000ff9e03f */
[----:B------:R-:W-:Y:S02]  /*aee0*/  UIADD3 UR50, UP3, UR4, UR50, URZ ;  /* 0x0000003204327290 */ /* 0x000fe4000ff7e03f */
[----:B------:R-:W-:Y:S02]  /*aef0*/  UIADD3 UR49, UP6, UR4, UR49, URZ ;  /* 0x0000003104317290 */ /* 0x000fe4000ffde03f */
[----:B------:R-:W-:Y:S02]  /*af00*/  UIADD3 UR48, UP5, UR4, UR48, URZ ;  /* 0x0000003004307290 */ /* 0x000fe4000ffbe03f */
[----:B------:R-:W-:Y:S01]  /*af10*/  UIADD3 UR47, UP2, UR4, UR47, URZ ;  /* 0x0000002f042f7290 */ /* 0x000fe2000ff5e03f */
[----:B------:R-:W-:Y:S01]  /*af20*/  ISETP.NE.U32.AND P0, PT, RZ, UR5, PT ;  /* 0x00000005ff007c0c */ /* 0x000fe2000bf05070 */
[----:B------:R-:W-:Y:S02]  /*af30*/  UIADD3.X UR27, UR9, UR27, URZ, UP1, !UPT ;  /* 0x0000001b091b7290 */ /* 0x000fe40008ffe43f */
[----:B------:R-:W-:-:S02]  /*af40*/  UIADD3.X UR26, UR9, UR26, URZ, UP0, !UPT ;  /* 0x0000001a091a7290 */ /* 0x000fc400087fe43f */
[----:B------:R-:W-:Y:S02]  /*af50*/  UIADD3.X UR25, UR9, UR25, URZ, UP4, !UPT ;  /* 0x0000001909197290 */ /* 0x000fe4000a7fe43f */
[----:B------:R-:W-:Y:S02]  /*af60*/  UIADD3.X UR24, UR9, UR24, URZ, UP3, !UPT ;  /* 0x0000001809187290 */ /* 0x000fe40009ffe43f */
[----:B------:R-:W-:Y:S02]  /*af70*/  UIADD3.X UR23, UR9, UR23, URZ, UP6, !UPT ;  /* 0x0000001709177290 */ /* 0x000fe4000b7fe43f */
[----:B------:R-:W-:Y:S02]  /*af80*/  UIADD3.X UR22, UR9, UR22, URZ, UP5, !UPT ;  /* 0x0000001609167290 */ /* 0x000fe4000affe43f */
[----:B------:R-:W-:Y:S02]  /*af90*/  UIADD3.X UR21, UR9, UR21, URZ, UP2, !UPT ;  /* 0x0000001509157290 */ /* 0x000fe400097fe43f */
[----:B------:R-:W-:-:S02]  /*afa0*/  UIADD3 UR46, UP1, UR4, UR46, URZ ;  /* 0x0000002e042e7290 */ /* 0x000fc4000ff3e03f */
[----:B------:R-:W-:Y:S02]  /*afb0*/  UIADD3 UR45, UP0, UR4, UR45, URZ ;  /* 0x0000002d042d7290 */ /* 0x000fe4000ff1e03f */
[----:B------:R-:W-:Y:S02]  /*afc0*/  UIADD3 UR44, UP4, UR4, UR44, URZ ;  /* 0x0000002c042c7290 */ /* 0x000fe4000ff9e03f */
[----:B------:R-:W-:Y:S02]  /*afd0*/  UIADD3 UR43, UP3, UR4, UR43, URZ ;  /* 0x0000002b042b7290 */ /* 0x000fe4000ff7e03f */
[----:B------:R-:W-:Y:S02]  /*afe0*/  UIADD3 UR42, UP6, UR4, UR42, URZ ;  /* 0x0000002a042a7290 */ /* 0x000fe4000ffde03f */
[----:B------:R-:W-:Y:S02]  /*aff0*/  UIADD3 UR41, UP5, UR4, UR41, URZ ;  /* 0x0000002904297290 */ /* 0x000fe4000ffbe03f */
[----:B------:R-:W-:Y:S01]  /*b000*/  UIADD3 UR40, UP2, UR4, UR40, URZ ;  /* 0x0000002804287290 */ /* 0x000fe2000ff5e03f */
[----:B------:R-:W-:-:S02]  /*b010*/  F2FP.F16.E4M3.UNPACK_B R42, R120 ;  /* 0x00000078ff2a723e */ /* 0x000fc400020006ff */
[----:B------:R-:W-:Y:S02]  /*b020*/  F2FP.F16.E4M3.UNPACK_B R43, R121 ;  /* 0x00000079ff2b723e */ /* 0x000fe400020006ff */
[----:B------:R-:W-:Y:S02]  /*b030*/  F2FP.F16.E4M3.UNPACK_B R32, R32 ;  /* 0x00000020ff20723e */ /* 0x000fe400020006ff */
[----:B------:R-:W-:Y:S02]  /*b040*/  F2FP.F16.E4M3.UNPACK_B R33, R33 ;  /* 0x00000021ff21723e */ /* 0x000fe400020006ff */
[----:B------:R-:W-:Y:S02]  /*b050*/  F2FP.F16.E4M3.UNPACK_B R34, R34 ;  /* 0x00000022ff22723e */ /* 0x000fe400020006ff */
[----:B------:R-:W-:Y:S01]  /*b060*/  F2FP.F16.E4M3.UNPACK_B R35, R35 ;  /* 0x00000023ff23723e */ /* 0x000fe200020006ff */
[----:B------:R-:W-:Y:S01]  /*b070*/  UIADD3.X UR20, UR9, UR20, URZ, UP1, !UPT ;  /* 0x0000001409147290 */ /* 0x000fe20008ffe43f */
[----:B------:R-:W-:Y:S01]  /*b080*/  IADD3 R7, P6, R7, UR4, RZ ;  /* 0x0000000407077c10 */ /* 0x000fe2000ffde0ff */
        /* <DEDUP_REMOVED lines=13> */
[----:B------:R-:W-:Y:S01]  /*b160*/  HMMA.16816.F32 R56, R40, R44, R56 ;  /* 0x0000002c2838723c */ /* 0x000fe20000001838 */
[----:B------:R-:W-:Y:S01]  /*b170*/  IADD3.X R143, R143, UR9, RZ, P6, !PT ;  /* 0x000000098f8f7c10 */ /* 0x000fe2000b7fe4ff */
[----:B------:R-:W-:-:S02]  /*b180*/  UIADD3.X UR13, UR9, UR13, URZ, UP1, !UPT ;  /* 0x0000000d090d7290 */ /* 0x000fc40008ffe43f */
[----:B------:R-:W-:Y:S02]  /*b190*/  UIADD3.X UR12, UR9, UR12, URZ, UP0, !UPT ;  /* 0x0000000c090c7290 */ /* 0x000fe400087fe43f */
[C---:B------:R-:W-:Y:S01]  /*b1a0*/  HMMA.16816.F32 R108, R40.reuse, R116, R108 ;  /* 0x00000074286c723c */ /* 0x040fe2000000186c */
[----:B------:R-:W-:Y:S02]  /*b1b0*/  UIADD3.X UR11, UR9, UR11, URZ, UP4, !UPT ;  /* 0x0000000b090b7290 */ /* 0x000fe4000a7fe43f */
[----:B------:R-:W-:Y:S02]  /*b1c0*/  UIADD3.X UR10, UR9, UR10, URZ, UP3, !UPT ;  /* 0x0000000a090a7290 */ /* 0x000fe40009ffe43f */
[----:B------:R-:W-:Y:S01]  /*b1d0*/  UIADD3.X UR8, UR9, UR8, URZ, UP6, !UPT ;  /* 0x0000000809087290 */ /* 0x000fe2000b7fe43f */
[----:B------:R-:W-:Y:S01]  /*b1e0*/  HMMA.16816.F32 R104, R40, R46, R104 ;  /* 0x0000002e2868723c */ /* 0x000fe20000001868 */
[----:B------:R-:W-:Y:S02]  /*b1f0*/  UIADD3.X UR59, UR9, UR59, URZ, UP5, !UPT ;  /* 0x0000003b093b7290 */ /* 0x000fe4000affe43f */
[----:B------:R-:W-:-:S03]  /*b200*/  UIADD3.X UR60, UR9, UR60, URZ, UP2, !UPT ;  /* 0x0000003c093c7290 */ /* 0x000fc600097fe43f */
[----:B------:R-:W-:Y:S01]  /*b210*/  HMMA.16816.F32 R100, R40, R118, R100 ;  /* 0x000000762864723c */ /* 0x000fe20000001864 */
[----:B------:R-:W-:-:S05]  /*b220*/  VIADD R5, R5, 0xffffffc0 ;  /* 0xffffffc005057836 */ /* 0x000fca0000000000 */
[C---:B------:R-:W-:Y:S06]  /*b230*/  HMMA.16816.F32 R64, R32.reuse, R44, R64 ;  /* 0x0000002c2040723c */ /* 0x040fec0000001840 */
[C---:B------:R-:W-:Y:S06]  /*b240*/  HMMA.16816.F32 R60, R32.reuse, R116, R60 ;  /* 0x00000074203c723c */ /* 0x040fec000000183c */
[C---:B------:R-:W-:Y:S06]  /*b250*/  HMMA.16816.F32 R48, R32.reuse, R46, R48 ;  /* 0x0000002e2030723c */ /* 0x040fec0000001830 */
[----:B------:R-:W-:Y:S01]  /*b260*/  HMMA.16816.F32 R52, R32, R118, R52 ;  /* 0x000000762034723c */ /* 0x000fe20000001834 */
[----:B--2---:R-:W-:-:S05]  /*b270*/  IADD3.X R0, R0, UR9, RZ, P1, !PT ;  /* 0x0000000900007c10 */ /* 0x004fca0008ffe4ff */
[----:B------:R0:W-:Y:S04]  /*b280*/  STL [R1+0x6c], R0 ;  /* 0x00006c0001007387 */ /* 0x0001e80000100800 */
[----:B------:R1:W-:Y:S04]  /*b290*/  STL [R1+0x60], R224 ;  /* 0x000060e001007387 */ /* 0x0003e80000100800 */
[----:B0-----:R1:W5:Y:S04]  /*b2a0*/  LDL.LU R0, [R1+0x7c] ;  /* 0x00007c0001007983 */ /* 0x0013680000300800 */
[----:B------:R1:W-:Y:S01]  /*b2b0*/  STL [R1+0x64], R225 ;  /* 0x000064e101007387 */ /* 0x0003e20000100800 */
[----:B------:R-:W-:Y:S05]  /*b2c0*/  @P0 BRA `(.L_x_2) ;  /* 0xffffff9c00f00947 */ /* 0x000fea000383ffff */
.L_x_1:
[----:B------:R-:W2:Y:S01]  /*b2d0*/  LDL.LU R33, [R1+0x78] ;  /* 0x0000780001217983 */ /* 0x000ea20000300800 */
[----:B------:R-:W0:Y:S01]  /*b2e0*/  S2R R4, SR_TID.X ;  /* 0x0000000000047919 */ /* 0x000e220000002100 */
[----:B------:R-:W3:Y:S01]  /*b2f0*/  S2UR UR5, SR_CgaCtaId ;  /* 0x00000000000579c3 */ /* 0x000ee20000008800 */
[----:B------:R-:W-:Y:S01]  /*b300*/  UMOV UR4, 0x400 ;  /* 0x0000040000047882 */ /* 0x000fe20000000000 */
[----:B------:R-:W-:Y:S01]  /*b310*/  F2FP.SATFINITE.E4M3.F32.PACK_AB_MERGE_C R58, R59, R58, RZ ;  /* 0x0000003a3b3a723e */ /* 0x000fe200048070ff */
[----:B------:R-:W4:Y:S01]  /*b320*/  LDL.LU R32, [R1+0x74] ;  /* 0x0000740001207983 */ /* 0x000f220000300800 */
[----:B------:R-:W-:Y:S01]  /*b330*/  F2FP.SATFINITE.E4M3.F32.PACK_AB_MERGE_C R111, R111, R110, RZ ;  /* 0x0000006e6f6f723e */ /* 0x000fe200048070ff */
[----:B------:R-:W-:Y:S01]  /*b340*/  ULDC.64 UR8, c[0x0][0x228] ;  /* 0x00008a0000087ab9 */ /* 0x000fe20000000a00 */
[----:B------:R-:W-:Y:S01]  /*b350*/  F2FP.SATFINITE.E4M3.F32.PACK_AB_MERGE_C R56, R57, R56, RZ ;  /* 0x000000383938723e */ /* 0x000fe200048070ff */
[C---:B-----5:R-:W-:Y:S01]  /*b360*/  VIADD R9, R0.reuse, 0x1 ;  /* 0x0000000100097836 */ /* 0x060fe20000000000 */
[----:B------:R-:W-:Y:S01]  /*b370*/  F2FP.SATFINITE.E4M3.F32.PACK_AB_MERGE_C R109, R109, R108, RZ ;  /* 0x0000006c6d6d723e */ /* 0x000fe200048070ff */
[C---:B------:R-:W-:Y:S01]  /*b380*/  VIADD R8, R0.reuse, 0x4 ;  /* 0x0000000400087836 */ /* 0x040fe20000000000 */
[----:B------:R-:W-:Y:S01]  /*b390*/  F2FP.SATFINITE.E4M3.F32.PACK_AB_MERGE_C R96, R97, R96, RZ ;  /* 0x000000606160723e */ /* 0x000fe200048070ff */
[C---:B------:R-:W-:Y:S01]  /*b3a0*/  VIADD R18, R0.reuse, 0x5 ;  /* 0x0000000500127836 */ /* 0x040fe20000000000 */
[----:B------:R-:W-:Y:S01]  /*b3b0*/  F2FP.SATFINITE.E4M3.F32.PACK_AB_MERGE_C R98, R99, R98, RZ ;  /* 0x000000626362723e */ /* 0x000fe200048070ff */
[C---:B------:R-:W-:Y:S01]  /*b3c0*/  VIADD R20, R0.reuse, 0x7 ;  /* 0x0000000700147836 */ /* 0x040fe20000000000 */
[----:B------:R-:W-:Y:S01]  /*b3d0*/  F2FP.SATFINITE.E4M3.F32.PACK_AB_MERGE_C R93, R93, R92, RZ ;  /* 0x0000005c5d5d723e */ /* 0x000fe200048070ff */
[----:B------:R-:W-:Y:S01]  /*b3e0*/  VIADD R22, R0, 0xa ;  /* 0x0000000a00167836 */ /* 0x000fe20000000000 */
[----:B------:R-:W-:-:S02]  /*b3f0*/  F2FP.SATFINITE.E4M3.F32.PACK_AB_MERGE_C R95, R95, R94, RZ ;  /* 0x0000005e5f5f723e */ /* 0x000fc400048070ff */
[----:B------:R-:W-:Y:S02]  /*b400*/  F2FP.SATFINITE.E4M3.F32.PACK_AB_MERGE_C R82, R83, R82, RZ ;  /* 0x000000525352723e */ /* 0x000fe400048070ff */
[----:B------:R-:W-:Y:S02]  /*b410*/  F2FP.SATFINITE.E4M3.F32.PACK_AB_MERGE_C R79, R79, R78, RZ ;  /* 0x0000004e4f4f723e */ /* 0x000fe400048070ff */
[----:B------:R-:W-:Y:S01]  /*b420*/  F2FP.SATFINITE.E4M3.F32.PACK_AB_MERGE_C R80, R81, R80, RZ ;  /* 0x000000505150723e */ /* 0x000fe200048070ff */
[----:B---3--:R-:W-:Y:S01]  /*b430*/  ULEA UR4, UR5, UR4, 0x18 ;  /* 0x0000000405047291 */ /* 0x008fe2000f8ec03f */
[----:B------:R-:W-:Y:S02]  /*b440*/  F2FP.SATFINITE.E4M3.F32.PACK_AB_MERGE_C R77, R77, R76, RZ ;  /* 0x0000004c4d4d723e */ /* 0x000fe400048070ff */
[----:B------:R-:W-:Y:S02]  /*b450*/  F2FP.SATFINITE.E4M3.F32.PACK_AB_MERGE_C R64, R65, R64, RZ ;  /* 0x000000404140723e */ /* 0x000fe400048070ff */
[----:B------:R-:W-:Y:S01]  /*b460*/  F2FP.SATFINITE.E4M3.F32.PACK_AB_MERGE_C R66, R67, R66, RZ ;  /* 0x000000424342723e */ /* 0x000fe200048070ff */
[----:B0-----:R-:W-:Y:S01]  /*b470*/  IMAD.SHL.U32 R4, R4, 0x20, RZ ;  /* 0x0000002004047824 */ /* 0x001fe200078e00ff */
[----:B------:R-:W-:-:S02]  /*b480*/  F2FP.SATFINITE.E4M3.F32.PACK_AB_MERGE_C R61, R61, R60, RZ ;  /* 0x0000003c3d3d723e */ /* 0x000fc400048070ff */
[----:B------:R-:W-:Y:S02]  /*b490*/  F2FP.SATFINITE.E4M3.F32.PACK_AB_MERGE_C R63, R63, R62, RZ ;  /* 0x0000003e3f3f723e */ /* 0x000fe400048070ff */
[----:B------:R-:W-:Y:S02]  /*b4a0*/  LOP3.LUT R4, R4, 0x400, RZ, 0xc0, !PT ;  /* 0x0000040004047812 */ /* 0x000fe400078ec0ff */
[----:B------:R-:W-:Y:S02]  /*b4b0*/  PRMT R57, R58, 0x5410, R111 ;  /* 0x000054103a397816 */ /* 0x000fe4000000006f */
[----:B------:R-:W-:Y:S02]  /*b4c0*/  PRMT R56, R56, 0x5410, R109 ;  /* 0x0000541038387816 */ /* 0x000fe4000000006d */
[----:B------:R-:W-:Y:S02]  /*b4d0*/  PRMT R58, R96, 0x5410, R93 ;  /* 0x00005410603a7816 */ /* 0x000fe4000000005d */
[----:B------:R-:W-:-:S02]  /*b4e0*/  PRMT R59, R98, 0x5410, R95 ;  /* 0x00005410623b7816 */ /* 0x000fc4000000005f */
[----:B------:R-:W-:Y:S02]  /*b4f0*/  PRMT R81, R82, 0x5410, R79 ;  /* 0x0000541052517816 */ /* 0x000fe4000000004f */
[----:B------:R-:W-:Y:S02]  /*b500*/  PRMT R80, R80, 0x5410, R77 ;  /* 0x0000541050507816 */ /* 0x000fe4000000004d */
[----:B------:R-:W-:Y:S02]  /*b510*/  PRMT R82, R64, 0x5410, R61 ;  /* 0x0000541040527816 */ /* 0x000fe4000000003d */
[----:B------:R-:W-:Y:S02]  /*b520*/  PRMT R83, R66, 0x5410, R63 ;  /* 0x0000541042537816 */ /* 0x000fe4000000003f */
[----:B------:R-:W-:Y:S01]  /*b530*/  LEA R21, R2, UR4, 0x4 ;  /* 0x0000000402157c11 */ /* 0x000fe2000f8e20ff */
[----:B------:R-:W-:Y:S01]  /*b540*/  VIADD R2, R0, 0x2 ;  /* 0x0000000200027836 */ /* 0x000fe20000000000 */
[----:B------:R-:W-:-:S02]  /*b550*/  F2FP.SATFINITE.E4M3.F32.PACK_AB_MERGE_C R106, R107, R106, RZ ;  /* 0x0000006a6b6a723e */ /* 0x000fc400048070ff */
[----:B------:R-:W-:Y:S02]  /*b560*/  F2FP.SATFINITE.E4M3.F32.PACK_AB_MERGE_C R103, R103, R102, RZ ;  /* 0x000000666767723e */ /* 0x000fe400048070ff */
[----:B------:R-:W-:Y:S02]  /*b570*/  F2FP.SATFINITE.E4M3.F32.PACK_AB_MERGE_C R104, R105, R104, RZ ;  /* 0x000000686968723e */ /* 0x000fe400048070ff */
[----:B------:R-:W-:Y:S02]  /*b580*/  F2FP.SATFINITE.E4M3.F32.PACK_AB_MERGE_C R101, R101, R100, RZ ;  /* 0x000000646565723e */ /* 0x000fe400048070ff */
[----:B------:R-:W-:Y:S02]  /*b590*/  F2FP.SATFINITE.E4M3.F32.PACK_AB_MERGE_C R88, R89, R88, RZ ;  /* 0x000000585958723e */ /* 0x000fe400048070ff */
[----:B------:R-:W-:Y:S02]  /*b5a0*/  F2FP.SATFINITE.E4M3.F32.PACK_AB_MERGE_C R90, R91, R90, RZ ;  /* 0x0000005a5b5a723e */ /* 0x000fe400048070ff */
        /* <DEDUP_REMOVED lines=10> */
[----:B------:R-:W-:Y:S02]  /*b650*/  PRMT R105, R106, 0x5410, R103 ;  /* 0x000054106a697816 */ /* 0x000fe40000000067 */
[----:B------:R-:W-:Y:S02]  /*b660*/  PRMT R104, R104, 0x5410, R101 ;  /* 0x0000541068687816 */ /* 0x000fe40000000065 */
[----:B------:R-:W-:-:S02]  /*b670*/  PRMT R106, R88, 0x5410, R85 ;  /* 0x00005410586a7816 */ /* 0x000fc40000000055 */
[----:B------:R-:W-:Y:S02]  /*b680*/  PRMT R107, R90, 0x5410, R87 ;  /* 0x000054105a6b7816 */ /* 0x000fe40000000057 */
[----:B------:R-:W-:Y:S02]  /*b690*/  PRMT R73, R74, 0x5410, R71 ;  /* 0x000054104a497816 */ /* 0x000fe40000000047 */
[----:B------:R-:W-:Y:S02]  /*b6a0*/  PRMT R72, R72, 0x5410, R69 ;  /* 0x0000541048487816 */ /* 0x000fe40000000045 */
[----:B------:R-:W-:Y:S02]  /*b6b0*/  PRMT R74, R48, 0x5410, R53 ;  /* 0x00005410304a7816 */ /* 0x000fe40000000035 */
[----:B------:R-:W-:Y:S02]  /*b6c0*/  PRMT R75, R50, 0x5410, R55 ;  /* 0x00005410324b7816 */ /* 0x000fe40000000037 */
[----:B--2---:R-:W-:-:S04]  /*b6d0*/  LOP3.LUT R3, R33, 0x1f0, RZ, 0xc0, !PT ;  /* 0x000001f021037812 */ /* 0x004fc800078ec0ff */
[----:B------:R-:W-:Y:S01]  /*b6e0*/  IADD3 R16, R3, UR4, R4 ;  /* 0x0000000403107c10 */ /* 0x000fe2000fffe004 */
[----:B------:R-:W-:Y:S01]  /*b6f0*/  BAR.SYNC.DEFER_BLOCKING 0x0 ;  /* 0x0000000000007b1d */ /* 0x000fe20000010000 */
[----:B------:R-:W-:Y:S01]  /*b700*/  VIADD R3, R0, 0x3 ;  /* 0x0000000300037836 */ /* 0x000fe20000000000 */
[----:B----4-:R-:W-:-:S04]  /*b710*/  ISETP.GE.AND P0, PT, R32, UR8, PT ;  /* 0x0000000820007c0c */ /* 0x010fc8000bf06270 */
[----:B------:R-:W-:Y:S01]  /*b720*/  ULDC UR4, c[0x0][0x244] ;  /* 0x0000910000047ab9 */ /* 0x000fe20000000800 */
[----:B------:R-:W-:Y:S02]  /*b730*/  ISETP.LT.AND P5, PT, R9, UR9, !P0 ;  /* 0x0000000909007c0c */ /* 0x000fe4000c7a1270 */
[----:B------:R-:W-:Y:S02]  /*b740*/  ISETP.LT.AND P3, PT, R8, UR9, !P0 ;  /* 0x0000000908007c0c */ /* 0x000fe4000c761270 */
[----:B------:R-:W-:Y:S01]  /*b750*/  ISETP.LT.AND P1, PT, R2, UR9, !P0 ;  /* 0x0000000902007c0c */ /* 0x000fe2000c721270 */
[----:B------:R-:W-:Y:S01]  /*b760*/  IMAD R2, R32, UR4, RZ ;  /* 0x0000000420027c24 */ /* 0x000fe2000f8e02ff */
[----:B------:R-:W-:Y:S01]  /*b770*/  ULDC.64 UR4, c[0x0][0x220] ;  /* 0x0000880000047ab9 */ /* 0x000fe20000000a00 */
[----:B------:R-:W-:-:S03]  /*b780*/  ISETP.LT.AND P4, PT, R3, UR9, !P0 ;  /* 0x0000000903007c0c */ /* 0x000fc6000c781270 */
[----:B------:R-:W-:Y:S01]  /*b790*/  IADD3 R3, P2, R2, UR4, RZ ;  /* 0x0000000402037c10 */ /* 0x000fe2000ff5e0ff */
[----:B------:R-:W-:Y:S02]  /*b7a0*/  ULDC UR4, c[0x0][0x248] ;  /* 0x0000920000047ab9 */ /* 0x000fe40000000800 */
[----:B------:R-:W-:Y:S01]  /*b7b0*/  IMAD R13, R0, UR4, RZ ;  /* 0x00000004000d7c24 */ /* 0x000fe2000f8e02ff */
[----:B------:R-:W-:Y:S02]  /*b7c0*/  LEA.HI.X.SX32 R2, R2, UR5, 0x1, P2 ;  /* 0x0000000502027c11 */ /* 0x000fe400090f0eff */
[----:B------:R-:W-:Y:S01]  /*b7d0*/  ISETP.LT.AND P2, PT, R0, UR9, !P0 ;  /* 0x0000000900007c0c */ /* 0x000fe2000c741270 */
[----:B------:R-:W-:Y:S01]  /*b7e0*/  STSM.16.M88.4 [R16], R56 ;  /* 0x0000003810007844 */ /* 0x000fe20000000200 */
[CC--:B------:R-:W-:Y:S01]  /*b7f0*/  IADD3 R12, P6, R13.reuse, R3.reuse, RZ ;  /* 0x000000030d0c7210 */ /* 0x0c0fe20007fde0ff */
[C---:B------:R-:W-:Y:S02]  /*b800*/  VIADD R15, R13.reuse, UR4 ;  /* 0x000000040d0f7c36 */ /* 0x040fe40008000000 */
[----:B------:R-:W-:Y:S01]  /*b810*/  STSM.16.M88.4 [R16+0x200], R80 ;  /* 0x0002005010007844 */ /* 0x000fe20000000200 */
[----:B------:R-:W-:Y:S01]  /*b820*/  LEA.HI.X.SX32 R13, R13, R2, 0x1, P6 ;  /* 0x000000020d0d7211 */ /* 0x000fe200030f0eff */
[C---:B------:R-:W-:Y:S01]  /*b830*/  VIADD R17, R15.reuse, UR4 ;  /* 0x000000040f117c36 */ /* 0x040fe20008000000 */
[----:B------:R-:W-:Y:S01]  /*b840*/  BAR.SYNC.DEFER_BLOCKING 0x0 ;  /* 0x0000000000007b1d */ /* 0x000fe20000010000 */
[----:B------:R-:W-:-:S02]  /*b850*/  IADD3 R14, P6, R15, R3, RZ ;  /* 0x000000030f0e7210 */ /* 0x000fc40007fde0ff */
[----:B------:R-:W-:Y:S02]  /*b860*/  VIADD R19, R17, UR4 ;  /* 0x0000000411137c36 */ /* 0x000fe40008000000 */
[----:B------:R-:W-:Y:S01]  /*b870*/  LEA.HI.X.SX32 R15, R15, R2, 0x1, P6 ;  /* 0x000000020f0f7211 */ /* 0x000fe200030f0eff */
[----:B------:R-:W0:Y:S04]  /*b880*/  LDS.128 R4, [R21] ;  /* 0x0000000015047984 */ /* 0x000e280000000c00 */
[----:B------:R-:W2:Y:S01]  /*b890*/  LDS.128 R8, [R21+0x400] ;  /* 0x0004000015087984 */ /* 0x000ea20000000c00 */
[----:B------:R-:W-:Y:S06]  /*b8a0*/  BAR.SYNC.DEFER_BLOCKING 0x0 ;  /* 0x0000000000007b1d */ /* 0x000fec0000010000 */
[----:B------:R-:W-:Y:S04]  /*b8b0*/  STSM.16.M88.4 [R16], R104 ;  /* 0x0000006810007844 */ /* 0x000fe80000000200 */
[----:B------:R3:W-:Y:S01]  /*b8c0*/  STSM.16.M88.4 [R16+0x200], R72 ;  /* 0x0002004810007844 */ /* 0x0007e20000000200 */
[C---:B0-----:R-:W-:Y:S01]  /*b8d0*/  PRMT R27, R4.reuse, 0x7770, RZ ;  /* 0x00007770041b7816 */ /* 0x041fe200000000ff */
[----:B------:R-:W-:Y:S01]  /*b8e0*/  BAR.SYNC.DEFER_BLOCKING 0x0 ;  /* 0x0000000000007b1d */ /* 0x000fe20000010000 */
[----:B------:R-:W-:-:S02]  /*b8f0*/  PRMT R25, R4, 0x7771, RZ ;  /* 0x0000777104197816 */ /* 0x000fc400000000ff */
[----:B------:R-:W-:Y:S02]  /*b900*/  PRMT R23, R5, 0x7770, RZ ;  /* 0x0000777005177816 */ /* 0x000fe400000000ff */
[----:B---3--:R-:W-:-:S04]  /*b910*/  IADD3 R16, P6, R17, R3, RZ ;  /* 0x0000000311107210 */ /* 0x008fc80007fde0ff */
[----:B------:R-:W-:Y:S01]  /*b920*/  LEA.HI.X.SX32 R17, R17, R2, 0x1, P6 ;  /* 0x0000000211117211 */ /* 0x000fe200030f0eff */
[----:B------:R0:W-:Y:S01]  /*b930*/  @P2 STG.E.U8 desc[UR6][R12.64], R27 ;  /* 0x0000001b0c002986 */ /* 0x0001e2000c101106 */
[----:B------:R-:W-:Y:S01]  /*b940*/  ISETP.LT.AND P2, PT, R18, UR9, !P0 ;  /* 0x0000000912007c0c */ /* 0x000fe2000c741270 */
[----:B------:R-:W-:Y:S02]  /*b950*/  VIADD R18, R0, 0x6 ;  /* 0x0000000600127836 */ /* 0x000fe40000000000 */
[----:B------:R3:W-:Y:S03]  /*b960*/  @P5 STG.E.U8 desc[UR6][R14.64], R25 ;  /* 0x000000190e005986 */ /* 0x0007e6000c101106 */
[----:B------:R-:W-:Y:S01]  /*b970*/  ISETP.LT.AND P5, PT, R18, UR9, !P0 ;  /* 0x0000000912007c0c */ /* 0x000fe2000c7a1270 */
[----:B------:R4:W-:Y:S01]  /*b980*/  @P1 STG.E.U8 desc[UR6][R16.64], R23 ;  /* 0x0000001710001986 */ /* 0x0009e2000c101106 */
[----:B------:R-:W-:-:S02]  /*b990*/  IADD3 R18, P6, R19, R3, RZ ;  /* 0x0000000313127210 */ /* 0x000fc40007fde0ff */
[----:B------:R-:W-:Y:S01]  /*b9a0*/  ISETP.LT.AND P1, PT, R20, UR9, !P0 ;  /* 0x0000000914007c0c */ /* 0x000fe2000c721270 */
[C---:B0-----:R-:W-:Y:S01]  /*b9b0*/  VIADD R13, R19.reuse, UR4 ;  /* 0x00000004130d7c36 */ /* 0x041fe20008000000 */
[-C--:B------:R-:W-:Y:S02]  /*b9c0*/  LEA.HI.X.SX32 R19, R19, R2.reuse, 0x1, P6 ;  /* 0x0000000213137211 */ /* 0x080fe400030f0eff */
[----:B------:R-:W-:Y:S01]  /*b9d0*/  PRMT R27, R6, 0x7770, RZ ;  /* 0x00007770061b7816 */ /* 0x000fe200000000ff */
[C---:B---3--:R-:W-:Y:S01]  /*b9e0*/  VIADD R14, R0.reuse, 0x8 ;  /* 0x00000008000e7836 */ /* 0x048fe20000000000 */
[----:B------:R-:W-:Y:S01]  /*b9f0*/  PRMT R25, R5, 0x7771, RZ ;  /* 0x0000777105197816 */ /* 0x000fe200000000ff */
[C---:B------:R-:W-:Y:S01]  /*ba00*/  VIADD R15, R13.reuse, UR4 ;  /* 0x000000040d0f7c36 */ /* 0x040fe20008000000 */
[C---:B------:R-:W-:Y:S01]  /*ba10*/  IADD3 R12, P6, R13.reuse, R3, RZ ;  /* 0x000000030d0c7210 */ /* 0x040fe20007fde0ff */
[----:B----4-:R-:W-:Y:S01]  /*ba20*/  VIADD R16, R0, 0x9 ;  /* 0x0000000900107836 */ /* 0x010fe20000000000 */
[----:B------:R-:W-:Y:S01]  /*ba30*/  PRMT R23, R6, 0x7771, RZ ;  /* 0x0000777106177816 */ /* 0x000fe200000000ff */
[----:B------:R0:W-:Y:S01]  /*ba40*/  @P4 STG.E.U8 desc[UR6][R18.64], R25 ;  /* 0x0000001912004986 */ /* 0x0001e2000c101106 */
[----:B------:R-:W-:Y:S01]  /*ba50*/  LEA.HI.X.SX32 R13, R13, R2, 0x1, P6 ;  /* 0x000000020d0d7211 */ /* 0x000fe200030f0eff */
[----:B------:R-:W-:Y:S01]  /*ba60*/  VIADD R20, R15, UR4 ;  /* 0x000000040f147c36 */ /* 0x000fe20008000000 */
[----:B------:R-:W-:-:S02]  /*ba70*/  ISETP.LT.AND P4, PT, R14, UR9, !P0 ;  /* 0x000000090e007c0c */ /* 0x000fc4000c781270 */
[CC--:B------:R-:W-:Y:S01]  /*ba80*/  IADD3 R14, P6, R15.reuse, R3.reuse, RZ ;  /* 0x000000030f0e7210 */ /* 0x0c0fe20007fde0ff */
[----:B------:R3:W-:Y:S01]  /*ba90*/  @P3 STG.E.U8 desc[UR6][R12.64], R27 ;  /* 0x0000001b0c003986 */ /* 0x0007e2000c101106 */
[----:B------:R-:W-:Y:S02]  /*baa0*/  ISETP.LT.AND P3, PT, R16, UR9, !P0 ;  /* 0x0000000910007c0c */ /* 0x000fe4000c761270 */
[-C--:B------:R-:W-:Y:S02]  /*bab0*/  LEA.HI.X.SX32 R15, R15, R2.reuse, 0x1, P6 ;  /* 0x000000020f0f7211 */ /* 0x080fe400030f0eff */
[CC--:B------:R-:W-:Y:S02]  /*bac0*/  IADD3 R16, P6, R20.reuse, R3.reuse, RZ ;  /* 0x0000000314107210 */ /* 0x0c0fe40007fde0ff */
[----:B0-----:R-:W-:Y:S01]  /*bad0*/  PRMT R25, R7, 0x7770, RZ ;  /* 0x0000777007197816 */ /* 0x001fe200000000ff */
[----:B------:R0:W-:Y:S01]  /*bae0*/  @P2 STG.E.U8 desc[UR6][R14.64], R23 ;  /* 0x000000170e002986 */ /* 0x0001e2000c101106 */
[CC--:B------:R-:W-:Y:S01]  /*baf0*/  LEA.HI.X.SX32 R17, R20.reuse, R2.reuse, 0x1, P6 ;  /* 0x0000000214117211 */ /* 0x0c0fe200030f0eff */
[----:B------:R-:W-:Y:S01]  /*bb00*/  VIADD R20, R20, UR4 ;  /* 0x0000000414147c36 */ /* 0x000fe20008000000 */
[----:B------:R-:W-:Y:S01]  /*bb10*/  ISETP.LT.AND P2, PT, R22, UR9, !P0 ;  /* 0x0000000916007c0c */ /* 0x000fe2000c741270 */
[----:B---3--:R-:W-:Y:S01]  /*bb20*/  VIADD R13, R0, 0xb ;  /* 0x0000000b000d7836 */ /* 0x008fe20000000000 */
[----:B--2---:R-:W-:Y:S01]  /*bb30*/  PRMT R27, R8, 0x7770, RZ ;  /* 0x00007770081b7816 */ /* 0x004fe200000000ff */
[C---:B------:R-:W-:Y:S01]  /*bb40*/  VIADD R18, R20.reuse, UR4 ;  /* 0x0000000414127c36 */ /* 0x040fe20008000000 */
[-C--:B------:R-:W-:Y:S01]  /*bb50*/  IADD3 R12, P6, R20, R3.reuse, RZ ;  /* 0x00000003140c7210 */ /* 0x080fe20007fde0ff */
[----:B------:R2:W-:Y:S01]  /*bb60*/  @P5 STG.E.U8 desc[UR6][R16.64], R25 ;  /* 0x0000001910005986 */ /* 0x0005e2000c101106 */
[----:B------:R-:W-:Y:S01]  /*bb70*/  ISETP.LT.AND P5, PT, R13, UR9, !P0 ;  /* 0x000000090d007c0c */ /* 0x000fe2000c7a1270 */
[----:B------:R-:W-:Y:S01]  /*bb80*/  VIADD R19, R18, UR4 ;  /* 0x0000000412137c36 */ /* 0x000fe20008000000 */
[----:B------:R-:W-:Y:S01]  /*bb90*/  LEA.HI.X.SX32 R13, R20, R2, 0x1, P6 ;  /* 0x00000002140d7211 */ /* 0x000fe200030f0eff */
[----:B------:R-:W-:Y:S01]  /*bba0*/  VIADD R22, R0, 0xc ;  /* 0x0000000c00167836 */ /* 0x000fe20000000000 */
[----:B0-----:R-:W-:Y:S01]  /*bbb0*/  IADD3 R14, P6, R18, R3, RZ ;  /* 0x00000003120e7210 */ /* 0x001fe20007fde0ff */
[----:B------:R-:W-:Y:S01]  /*bbc0*/  VIADD R20, R19, UR4 ;  /* 0x0000000413147c36 */ /* 0x000fe20008000000 */
[----:B------:R-:W-:-:S02]  /*bbd0*/  PRMT R23, R7, 0x7771, RZ ;  /* 0x0000777107177816 */ /* 0x000fc400000000ff */
[-C--:B------:R-:W-:Y:S01]  /*bbe0*/  LEA.HI.X.SX32 R15, R18, R2.reuse, 0x1, P6 ;  /* 0x00000002120f7211 */ /* 0x080fe200030f0eff */
[----:B------:R-:W-:Y:S01]  /*bbf0*/  VIADD R18, R0, 0xd ;  /* 0x0000000d00127836 */ /* 0x000fe20000000000 */
[CC--:B--2---:R-:W-:Y:S01]  /*bc00*/  IADD3 R16, P6, R19.reuse, R3.reuse, RZ ;  /* 0x0000000313107210 */ /* 0x0c4fe20007fde0ff */
[----:B------:R0:W-:Y:S01]  /*bc10*/  @P1 STG.E.U8 desc[UR6][R12.64], R23 ;  /* 0x000000170c001986 */ /* 0x0001e2000c101106 */
[----:B------:R-:W-:Y:S02]  /*bc20*/  PRMT R25, R8, 0x7771, RZ ;  /* 0x0000777108197816 */ /* 0x000fe400000000ff */
[-C--:B------:R-:W-:Y:S01]  /*bc30*/  LEA.HI.X.SX32 R17, R19, R2.reuse, 0x1, P6 ;  /* 0x0000000213117211 */ /* 0x080fe200030f0eff */
[----:B------:R2:W-:Y:S01]  /*bc40*/  @P4 STG.E.U8 desc[UR6][R14.64], R27 ;  /* 0x0000001b0e004986 */ /* 0x0005e2000c101106 */
[----:B------:R-:W-:Y:S02]  /*bc50*/  ISETP.LT.AND P4, PT, R18, UR9, !P0 ;  /* 0x0000000912007c0c */ /* 0x000fe4000c781270 */
[-C--:B------:R-:W-:Y:S01]  /*bc60*/  IADD3 R18, P6, R20, R3.reuse, RZ ;  /* 0x0000000314127210 */ /* 0x080fe20007fde0ff */
[----:B------:R3:W-:Y:S01]  /*bc70*/  @P3 STG.E.U8 desc[UR6][R16.64], R25 ;  /* 0x0000001910003986 */ /* 0x0007e2000c101106 */
[----:B------:R-:W-:Y:S01]  /*bc80*/  ISETP.LT.AND P1, PT, R22, UR9, !P0 ;  /* 0x0000000916007c0c */ /* 0x000fe2000c721270 */
[----:B------:R-:W-:Y:S01]  /*bc90*/  VIADD R22, R0, 0xe ;  /* 0x0000000e00167836 */ /* 0x000fe20000000000 */
[CC--:B------:R-:W-:Y:S01]  /*bca0*/  LEA.HI.X.SX32 R19, R20.reuse, R2.reuse, 0x1, P6 ;  /* 0x0000000214137211 */ /* 0x0c0fe200030f0eff */
[----:B------:R-:W-:Y:S01]  /*bcb0*/  VIADD R20, R20, UR4 ;  /* 0x0000000414147c36 */ /* 0x000fe20008000000 */
[----:B0-----:R-:W-:Y:S01]  /*bcc0*/  PRMT R23, R9, 0x7770, RZ ;  /* 0x0000777009177816 */ /* 0x001fe200000000ff */
[----:B------:R-:W-:Y:S01]  /*bcd0*/  VIADD R13, R0, 0xf ;  /* 0x0000000f000d7836 */ /* 0x000fe20000000000 */
[----:B------:R-:W-:Y:S01]  /*bce0*/  ISETP.LT.AND P3, PT, R22, UR9, !P0 ;  /* 0x0000000916007c0c */ /* 0x000fe2000c761270 */
[C---:B--2---:R-:W-:Y:S01]  /*bcf0*/  VIADD R15, R20.reuse, UR4 ;  /* 0x00000004140f7c36 */ /* 0x044fe20008000000 */
[CC--:B------:R-:W-:Y:S01]  /*bd00*/  IADD3 R12, P6, R20.reuse, R3.reuse, RZ ;  /* 0x00000003140c7210 */ /* 0x0c0fe20007fde0ff */
[----:B------:R0:W-:Y:S01]  /*bd10*/  @P2 STG.E.U8 desc[UR6][R18.64], R23 ;  /* 0x0000001712002986 */ /* 0x0001e2000c101106 */
[----:B------:R-:W-:Y:S01]  /*bd20*/  ISETP.LT.AND P2, PT, R13, UR9, !P0 ;  /* 0x000000090d007c0c */ /* 0x000fe2000c741270 */
[C---:B---3--:R-:W-:Y:S01]  /*bd30*/  VIADD R17, R15.reuse, UR4 ;  /* 0x000000040f117c36 */ /* 0x048fe20008000000 */
[----:B------:R-:W-:Y:S01]  /*bd40*/  LEA.HI.X.SX32 R13, R20, R2, 0x1, P6 ;  /* 0x00000002140d7211 */ /* 0x000fe200030f0eff */
[----:B------:R-:W-:Y:S01]  /*bd50*/  VIADD R22, R0, 0x10 ;  /* 0x0000001000167836 */ /* 0x000fe20000000000 */
[----:B------:R-:W-:Y:S01]  /*bd60*/  IADD3 R14, P6, R15, R3, RZ ;  /* 0x000000030f0e7210 */ /* 0x000fe20007fde0ff */
[----:B------:R-:W-:Y:S01]  /*bd70*/  VIADD R20, R17, UR4 ;  /* 0x0000000411147c36 */ /* 0x000fe20008000000 */
[----:B------:R-:W-:-:S02]  /*bd80*/  PRMT R25, R9, 0x7771, RZ ;  /* 0x0000777109197816 */ /* 0x000fc400000000ff */
[----:B------:R-:W-:Y:S02]  /*bd90*/  PRMT R27, R10, 0x7770, RZ ;  /* 0x000077700a1b7816 */ /* 0x000fe400000000ff */
[-C--:B------:R-:W-:Y:S01]  /*bda0*/  LEA.HI.X.SX32 R15, R15, R2.reuse, 0x1, P6 ;  /* 0x000000020f0f7211 */ /* 0x080fe200030f0eff */
[----:B0-----:R-:W-:Y:S01]  /*bdb0*/  VIADD R18, R0, 0x11 ;  /* 0x0000001100127836 */ /* 0x001fe20000000000 */
[C---:B------:R-:W-:Y:S01]  /*bdc0*/  IADD3 R16, P6, R17.reuse, R3, RZ ;  /* 0x0000000311107210 */ /* 0x040fe20007fde0ff */
[----:B------:R0:W-:Y:S01]  /*bdd0*/  @P5 STG.E.U8 desc[UR6][R12.64], R25 ;  /* 0x000000190c005986 */ /* 0x0001e2000c101106 */
[----:B------:R-:W-:Y:S02]  /*bde0*/  PRMT R23, R10, 0x7771, RZ ;  /* 0x000077710a177816 */ /* 0x000fe400000000ff */
[----:B------:R-:W-:Y:S01]  /*bdf0*/  LEA.HI.X.SX32 R17, R17, R2, 0x1, P6 ;  /* 0x0000000211117211 */ /* 0x000fe200030f0eff */
[----:B------:R2:W-:Y:S01]  /*be00*/  @P1 STG.E.U8 desc[UR6][R14.64], R27 ;  /* 0x0000001b0e001986 */ /* 0x0005e2000c101106 */
[----:B------:R-:W-:-:S02]  /*be10*/  ISETP.LT.AND P1, PT, R18, UR9, !P0 ;  /* 0x0000000912007c0c */ /* 0x000fc4000c721270 */
        /* <DEDUP_REMOVED lines=24> */
[----:B------:R-:W-:Y:S01]  /*bfa0*/  PRMT R25, R4, 0x7773, RZ ;  /* 0x0000777304197816 */ /* 0x000fe200000000ff */
[----:B------:R-:W-:Y:S01]  /*bfb0*/  VIADD R4, R0, 0x16 ;  /* 0x0000001600047836 */ /* 0x000fe20000000000 */
        /* <DEDUP_REMOVED lines=9> */
[C---:B0-----:R-:W-:Y:S02]  /*c050*/  PRMT R23, R5.reuse, 0x7772, RZ ;  /* 0x0000777205177816 */ /* 0x041fe400000000ff */
[----:B------:R-:W-:Y:S01]  /*c060*/  ISETP.LT.AND P2, PT, R22, UR9, !P0 ;  /* 0x0000000916007c0c */ /* 0x000fe2000c741270 */
[C---:B--2---:R-:W-:Y:S01]  /*c070*/  VIADD R14, R20.reuse, UR4 ;  /* 0x00000004140e7c36 */ /* 0x044fe20008000000 */
[-C--:B------:R-:W-:Y:S01]  /*c080*/  IADD3 R12, P6, R20, R3.reuse, RZ ;  /* 0x00000003140c7210 */ /* 0x080fe20007fde0ff */
[----:B------:R0:W-:Y:S01]  /*c090*/  @P4 STG.E.U8 desc[UR6][R18.64], R23 ;  /* 0x0000001712004986 */ /* 0x0001e2000c101106 */
[----:B------:R-:W-:Y:S01]  /*c0a0*/  ISETP.LT.AND P4, PT, R4, UR9, !P0 ;  /* 0x0000000904007c0c */ /* 0x000fe2000c781270 */
[----:B------:R-:W-:Y:S01]  /*c0b0*/  VIADD R15, R14, UR4 ;  /* 0x000000040e0f7c36 */ /* 0x000fe20008000000 */
[----:B------:R-:W-:Y:S01]  /*c0c0*/  LEA.HI.X.SX32 R13, R20, R2, 0x1, P6 ;  /* 0x00000002140d7211 */ /* 0x000fe200030f0eff */
[----:B---3--:R-:W-:Y:S01]  /*c0d0*/  VIADD R16, R0, 0x19 ;  /* 0x0000001900107836 */ /* 0x008fe20000000000 */
[----:B------:R-:W-:Y:S01]  /*c0e0*/  IADD3 R4, P6, R14, R3, RZ ;  /* 0x000000030e047210 */ /* 0x000fe20007fde0ff */
[C---:B------:R-:W-:Y:S01]  /*c0f0*/  VIADD R22, R0.reuse, 0x18 ;  /* 0x0000001800167836 */ /* 0x040fe20000000000 */
[----:B------:R-:W-:Y:S01]  /*c100*/  PRMT R27, R5, 0x7773, RZ ;  /* 0x00007773051b7816 */ /* 0x000fe200000000ff */
[----:B------:R-:W-:Y:S01]  /*c110*/  VIADD R20, R0, 0x21 ;  /* 0x0000002100147836 */ /* 0x000fe20000000000 */
[----:B------:R-:W-:-:S02]  /*c120*/  PRMT R25, R6, 0x7772, RZ ;  /* 0x0000777206197816 */ /* 0x000fc400000000ff */
[-C--:B------:R-:W-:Y:S01]  /*c130*/  LEA.HI.X.SX32 R5, R14, R2.reuse, 0x1, P6 ;  /* 0x000000020e057211 */ /* 0x080fe200030f0eff */
[C---:B0-----:R-:W-:Y:S01]  /*c140*/  VIADD R18, R15.reuse, UR4 ;  /* 0x000000040f127c36 */ /* 0x041fe20008000000 */
[CC--:B------:R-:W-:Y:S01]  /*c150*/  IADD3 R14, P6, R15.reuse, R3.reuse, RZ ;  /* 0x000000030f0e7210 */ /* 0x0c0fe20007fde0ff */
[----:B------:R0:W-:Y:S01]  /*c160*/  @P3 STG.E.U8 desc[UR6][R12.64], R27 ;  /* 0x0000001b0c003986 */ /* 0x0001e2000c101106 */
[----:B------:R-:W-:Y:S01]  /*c170*/  PRMT R23, R6, 0x7773, RZ ;  /* 0x0000777306177816 */ /* 0x000fe200000000ff */
[----:B------:R-:W-:Y:S01]  /*c180*/  VIADD R6, R0, 0x1a ;  /* 0x0000001a00067836 */ /* 0x000fe20000000000 */
[----:B------:R-:W-:Y:S01]  /*c190*/  LEA.HI.X.SX32 R15, R15, R2, 0x1, P6 ;  /* 0x000000020f0f7211 */ /* 0x000fe200030f0eff */
[----:B------:R2:W-:Y:S01]  /*c1a0*/  @P2 STG.E.U8 desc[UR6][R4.64], R25 ;  /* 0x0000001904002986 */ /* 0x0005e2000c101106 */
[----:B------:R-:W-:Y:S02]  /*c1b0*/  ISETP.LT.AND P2, PT, R16, UR9, !P0 ;  /* 0x0000000910007c0c */ /* 0x000fe4000c741270 */
[----:B------:R-:W-:Y:S01]  /*c1c0*/  IADD3 R16, P6, R18, R3, RZ ;  /* 0x0000000312107210 */ /* 0x000fe20007fde0ff */
[----:B------:R3:W-:Y:S01]  /*c1d0*/  @P5 STG.E.U8 desc[UR6][R14.64], R23 ;  /* 0x000000170e005986 */ /* 0x0007e2000c101106 */
[----:B------:R-:W-:-:S02]  /*c1e0*/  PRMT R19, R7, 0x7773, RZ ;  /* 0x0000777307137816 */ /* 0x000fc400000000ff */
[CC--:B------:R-:W-:Y:S01]  /*c1f0*/  LEA.HI.X.SX32 R17, R18.reuse, R2.reuse, 0x1, P6 ;  /* 0x0000000212117211 */ /* 0x0c0fe200030f0eff */
[----:B------:R-:W-:Y:S01]  /*c200*/  VIADD R18, R18, UR4 ;  /* 0x0000000412127c36 */ /* 0x000fe20008000000 */
[----:B0-----:R-:W-:Y:S02]  /*c210*/  PRMT R13, R7, 0x7772, RZ ;  /* 0x00007772070d7816 */ /* 0x001fe400000000ff */
[----:B------:R-:W-:Y:S01]  /*c220*/  ISETP.LT.AND P6, PT, R6, UR9, !P0 ;  /* 0x0000000906007c0c */ /* 0x000fe2000c7c1270 */
[----:B--2---:R-:W-:Y:S01]  /*c230*/  VIADD R5, R0, 0x1b ;  /* 0x0000001b00057836 */ /* 0x004fe20000000000 */
[CC--:B------:R-:W-:Y:S01]  /*c240*/  IADD3 R4, P5, R18.reuse, R3.reuse, RZ ;  /* 0x0000000312047210 */ /* 0x0c0fe20007fbe0ff */
[----:B------:R-:W-:Y:S01]  /*c250*/  VIADD R12, R18, UR4 ;  /* 0x00000004120c7c36 */ /* 0x000fe20008000000 */
[----:B------:R0:W-:Y:S01]  /*c260*/  @P1 STG.E.U8 desc[UR6][R16.64], R13 ;  /* 0x0000000d10001986 */ /* 0x0001e2000c101106 */
[----:B------:R-:W-:Y:S01]  /*c270*/  ISETP.LT.AND P3, PT, R22, UR9, !P0 ;  /* 0x0000000916007c0c */ /* 0x000fe2000c761270 */
[----:B---3--:R-:W-:Y:S01]  /*c280*/  VIADD R15, R0, 0x1c ;  /* 0x0000001c000f7836 */ /* 0x008fe20000000000 */
[----:B------:R-:W-:Y:S01]  /*c290*/  ISETP.LT.AND P1, PT, R5, UR9, !P0 ;  /* 0x0000000905007c0c */ /* 0x000fe2000c721270 */
[----:B------:R-:W-:Y:S01]  /*c2a0*/  VIADD R14, R12, UR4 ;  /* 0x000000040c0e7c36 */ /* 0x000fe20008000000 */
[-C--:B------:R-:W-:Y:S01]  /*c2b0*/  LEA.HI.X.SX32 R5, R18, R2.reuse, 0x1, P5 ;  /* 0x0000000212057211 */ /* 0x080fe200028f0eff */
[----:B------:R-:W-:Y:S01]  /*c2c0*/  VIADD R18, R0, 0x1f ;  /* 0x0000001f00127836 */ /* 0x000fe20000000000 */
[-C--:B------:R-:W-:Y:S01]  /*c2d0*/  IADD3 R6, P5, R12, R3.reuse, RZ ;  /* 0x000000030c067210 */ /* 0x080fe20007fbe0ff */
[----:B------:R-:W-:Y:S01]  /*c2e0*/  VIADD R22, R0, 0x2b ;  /* 0x0000002b00167836 */ /* 0x000fe20000000000 */
[----:B------:R-:W-:Y:S01]  /*c2f0*/  PRMT R25, R8, 0x7772, RZ ;  /* 0x0000777208197816 */ /* 0x000fe200000000ff */
[----:B------:R-:W-:Y:S01]  /*c300*/  @P4 STG.E.U8 desc[UR6][R4.64], R19 ;  /* 0x0000001304004986 */ /* 0x000fe2000c101106 */
[----:B------:R-:W-:Y:S01]  /*c310*/  LEA.HI.X.SX32 R7, R12, R2, 0x1, P5 ;  /* 0x000000020c077211 */ /* 0x000fe200028f0eff */
[----:B0-----:R-:W-:Y:S01]  /*c320*/  VIADD R16, R0, 0x1e ;  /* 0x0000001e00107836 */ /* 0x001fe20000000000 */
[----:B------:R-:W-:-:S02]  /*c330*/  IADD3 R12, P4, R14, R3, RZ ;  /* 0x000000030e0c7210 */ /* 0x000fc40007f9e0ff */
[----:B------:R-:W-:Y:S01]  /*c340*/  PRMT R23, R8, 0x7773, RZ ;  /* 0x0000777308177816 */ /* 0x000fe200000000ff */
[C---:B------:R-:W-:Y:S01]  /*c350*/  VIADD R8, R14.reuse, UR4 ;  /* 0x000000040e087c36 */ /* 0x040fe20008000000 */
[-C--:B------:R-:W-:Y:S01]  /*c360*/  LEA.HI.X.SX32 R13, R14, R2.reuse, 0x1, P4 ;  /* 0x000000020e0d7211 */ /* 0x080fe200020f0eff */
[----:B------:R0:W-:Y:S01]  /*c370*/  @P3 STG.E.U8 desc[UR6][R6.64], R25 ;  /* 0x0000001906003986 */ /* 0x0001e2000c101106 */
[----:B------:R-:W-:Y:S01]  /*c380*/  ISETP.LT.AND P5, PT, R15, UR9, !P0 ;  /* 0x000000090f007c0c */ /* 0x000fe2000c7a1270 */
[----:B------:R-:W-:Y:S01]  /*c390*/  VIADD R15, R0, 0x1d ;  /* 0x0000001d000f7836 */ /* 0x000fe20000000000 */
[----:B------:R-:W-:Y:S01]  /*c3a0*/  ISETP.LT.AND P3, PT, R16, UR9, !P0 ;  /* 0x0000000910007c0c */ /* 0x000fe2000c761270 */
[----:B------:R2:W-:Y:S01]  /*c3b0*/  @P2 STG.E.U8 desc[UR6][R12.64], R23 ;  /* 0x000000170c002986 */ /* 0x0005e2000c101106 */
[CC--:B------:R-:W-:Y:S01]  /*c3c0*/  IADD3 R14, P2, R8.reuse, R3.reuse, RZ ;  /* 0x00000003080e7210 */ /* 0x0c0fe20007f5e0ff */
[C---:B------:R-:W-:Y:S01]  /*c3d0*/  VIADD R16, R8.reuse, UR4 ;  /* 0x0000000408107c36 */ /* 0x040fe20008000000 */
[----:B------:R-:W-:Y:S01]  /*c3e0*/  ISETP.LT.AND P4, PT, R15, UR9, !P0 ;  /* 0x000000090f007c0c */ /* 0x000fe2000c781270 */
[----:B------:R-:W3:Y:S01]  /*c3f0*/  LDS.128 R4, [R21] ;  /* 0x0000000015047984 */ /* 0x000ee20000000c00 */
[----:B------:R-:W-:Y:S01]  /*c400*/  LEA.HI.X.SX32 R15, R8, R2, 0x1, P2 ;  /* 0x00000002080f7211 */ /* 0x000fe200010f0eff */
[C---:B------:R-:W-:Y:S01]  /*c410*/  VIADD R17, R16.reuse, UR4 ;  /* 0x0000000410117c36 */ /* 0x040fe20008000000 */
[----:B------:R-:W-:-:S02]  /*c420*/  IADD3 R8, P2, R16, R3, RZ ;  /* 0x0000000310087210 */ /* 0x000fc40007f5e0ff */
[C---:B0-----:R-:W-:Y:S02]  /*c430*/  PRMT R25, R9.reuse, 0x7772, RZ ;  /* 0x0000777209197816 */ /* 0x041fe400000000ff */
[----:B------:R-:W-:Y:S02]  /*c440*/  PRMT R19, R9, 0x7773, RZ ;  /* 0x0000777309137816 */ /* 0x000fe400000000ff */
[----:B------:R-:W-:Y:S01]  /*c450*/  LEA.HI.X.SX32 R9, R16, R2, 0x1, P2 ;  /* 0x0000000210097211 */ /* 0x000fe200010f0eff */
[----:B------:R0:W-:Y:S01]  /*c460*/  @P6 STG.E.U8 desc[UR6][R14.64], R25 ;  /* 0x000000190e006986 */ /* 0x0001e2000c101106 */
[----:B------:R-:W-:Y:S01]  /*c470*/  ISETP.LT.AND P2, PT, R18, UR9, !P0 ;  /* 0x0000000912007c0c */ /* 0x000fe2000c741270 */
[----:B------:R-:W-:Y:S01]  /*c480*/  VIADD R16, R0, 0x20 ;  /* 0x0000002000107836 */ /* 0x000fe20000000000 */
[C---:B--2---:R-:W-:Y:S01]  /*c490*/  IADD3 R12, P6, R17.reuse, R3, RZ ;  /* 0x00000003110c7210 */ /* 0x044fe20007fde0ff */
[----:B------:R-:W-:Y:S01]  /*c4a0*/  VIADD R18, R17, UR4 ;  /* 0x0000000411127c36 */ /* 0x000fe20008000000 */
[----:B------:R2:W-:Y:S01]  /*c4b0*/  @P1 STG.E.U8 desc[UR6][R8.64], R19 ;  /* 0x0000001308001986 */ /* 0x0005e2000c101106 */
[----:B------:R-:W-:-:S02]  /*c4c0*/  PRMT R23, R10, 0x7772, RZ ;  /* 0x000077720a177816 */ /* 0x000fc400000000ff */
[-C--:B------:R-:W-:Y:S02]  /*c4d0*/  LEA.HI.X.SX32 R13, R17, R2.reuse, 0x1, P6 ;  /* 0x00000002110d7211 */ /* 0x080fe400030f0eff */
[----:B------:R-:W-:Y:S02]  /*c4e0*/  ISETP.LT.AND P1, PT, R16, UR9, !P0 ;  /* 0x0000000910007c0c */ /* 0x000fe4000c721270 */
[-C--:B------:R-:W-:Y:S01]  /*c4f0*/  IADD3 R16, P6, R18, R3.reuse, RZ ;  /* 0x0000000312107210 */ /* 0x080fe20007fde0ff */
[----:B------:R4:W-:Y:S01]  /*c500*/  @P5 STG.E.U8 desc[UR6][R12.64], R23 ;  /* 0x000000170c005986 */ /* 0x0009e2000c101106 */
[----:B0-----:R-:W-:Y:S02]  /*c510*/  PRMT R25, R10, 0x7773, RZ ;  /* 0x000077730a197816 */ /* 0x001fe400000000ff */
[CC--:B------:R-:W-:Y:S01]  /*c520*/  LEA.HI.X.SX32 R17, R18.reuse, R2.reuse, 0x1, P6 ;  /* 0x0000000212117211 */ /* 0x0c0fe200030f0eff */
[----:B------:R-:W-:Y:S01]  /*c530*/  VIADD R18, R18, UR4 ;  /* 0x0000000412127c36 */ /* 0x000fe20008000000 */
[----:B--2---:R-:W-:Y:S01]  /*c540*/  PRMT R19, R11, 0x7773, RZ ;  /* 0x000077730b137816 */ /* 0x004fe200000000ff */
[----:B------:R-:W-:Y:S01]  /*c550*/  VIADD R9, R0, 0x22 ;  /* 0x0000002200097836 */ /* 0x000fe20000000000 */
[----:B------:R-:W-:Y:S01]  /*c560*/  ISETP.LT.AND P5, PT, R20, UR9, !P0 ;  /* 0x0000000914007c0c */ /* 0x000fe2000c7a1270 */
[C---:B------:R-:W-:Y:S01]  /*c570*/  VIADD R14, R18.reuse, UR4 ;  /* 0x00000004120e7c36 */ /* 0x040fe20008000000 */
[-C--:B------:R-:W-:Y:S01]  /*c580*/  IADD3 R8, P6, R18, R3.reuse, RZ ;  /* 0x0000000312087210 */ /* 0x080fe20007fde0ff */
[----:B------:R0:W-:Y:S01]  /*c590*/  @P4 STG.E.U8 desc[UR6][R16.64], R25 ;  /* 0x0000001910004986 */ /* 0x0001e2000c101106 */
[----:B------:R-:W-:Y:S01]  /*c5a0*/  ISETP.LT.AND P4, PT, R9, UR9, !P0 ;  /* 0x0000000909007c0c */ /* 0x000fe2000c781270 */
[----:B----4-:R-:W-:Y:S01]  /*c5b0*/  VIADD R12, R0, 0x23 ;  /* 0x00000023000c7836 */ /* 0x010fe20000000000 */
[----:B------:R-:W-:Y:S01]  /*c5c0*/  LEA.HI.X.SX32 R9, R18, R2, 0x1, P6 ;  /* 0x0000000212097211 */ /* 0x000fe200030f0eff */
[----:B------:R-:W-:Y:S01]  /*c5d0*/  VIADD R15, R14, UR4 ;  /* 0x000000040e0f7c36 */ /* 0x000fe20008000000 */
[----:B------:R-:W-:Y:S01]  /*c5e0*/  PRMT R23, R11, 0x7772, RZ ;  /* 0x000077720b177816 */ /* 0x000fe200000000ff */
[----:B------:R-:W-:Y:S01]  /*c5f0*/  VIADD R18, R0, 0x26 ;  /* 0x0000002600127836 */ /* 0x000fe20000000000 */
[----:B------:R-:W-:-:S02]  /*c600*/  IADD3 R10, P6, R14, R3, RZ ;  /* 0x000000030e0a7210 */ /* 0x000fc40007fde0ff */
[----:B---3--:R-:W-:Y:S01]  /*c610*/  PRMT R27, R4, 0x7770, RZ ;  /* 0x00007770041b7816 */ /* 0x008fe200000000ff */
[----:B------:R2:W-:Y:S01]  /*c620*/  @P3 STG.E.U8 desc[UR6][R8.64], R23 ;  /* 0x0000001708003986 */ /* 0x0005e2000c101106 */
[-C--:B------:R-:W-:Y:S01]  /*c630*/  LEA.HI.X.SX32 R11, R14, R2.reuse, 0x1, P6 ;  /* 0x000000020e0b7211 */ /* 0x080fe200030f0eff */
[----:B------:R-:W-:Y:S01]  /*c640*/  VIADD R14, R0, 0x24 ;  /* 0x00000024000e7836 */ /* 0x000fe20000000000 */
[----:B------:R-:W-:Y:S01]  /*c650*/  ISETP.LT.AND P3, PT, R12, UR9, !P0 ;  /* 0x000000090c007c0c */ /* 0x000fe2000c761270 */
[----:B0-----:R-:W-:Y:S01]  /*c660*/  VIADD R16, R0, 0x25 ;  /* 0x0000002500107836 */ /* 0x001fe20000000000 */
[C---:B------:R-:W-:Y:S01]  /*c670*/  IADD3 R12, P6, R15.reuse, R3, RZ ;  /* 0x000000030f0c7210 */ /* 0x040fe20007fde0ff */
[----:B------:R0:W-:Y:S01]  /*c680*/  @P2 STG.E.U8 desc[UR6][R10.64], R19 ;  /* 0x000000130a002986 */ /* 0x0001e2000c101106 */
[----:B------:R-:W-:Y:S02]  /*c690*/  ISETP.LT.AND P2, PT, R14, UR9, !P0 ;  /* 0x000000090e007c0c */ /* 0x000fe4000c741270 */
[C---:B------:R-:W-:Y:S01]  /*c6a0*/  LEA.HI.X.SX32 R13, R15.reuse, R2, 0x1, P6 ;  /* 0x000000020f0d7211 */ /* 0x040fe200030f0eff */
[----:B------:R-:W-:Y:S01]  /*c6b0*/  VIADD R15, R15, UR4 ;  /* 0x000000040f0f7c36 */ /* 0x000fe20008000000 */
[----:B------:R-:W-:-:S02]  /*c6c0*/  PRMT R25, R4, 0x7771, RZ ;  /* 0x0000777104197816 */ /* 0x000fc400000000ff */
[----:B--2---:R-:W-:Y:S01]  /*c6d0*/  PRMT R23, R5, 0x7770, RZ ;  /* 0x0000777005177816 */ /* 0x004fe200000000ff */
[C---:B------:R-:W-:Y:S01]  /*c6e0*/  VIADD R8, R15.reuse, UR4 ;  /* 0x000000040f087c36 */ /* 0x040fe20008000000 */
[CC--:B------:R-:W-:Y:S01]  /*c6f0*/  IADD3 R14, P6, R15.reuse, R3.reuse, RZ ;  /* 0x000000030f0e7210 */ /* 0x0c0fe20007fde0ff */
[----:B------:R2:W-:Y:S01]  /*c700*/  @P1 STG.E.U8 desc[UR6][R12.64], R27 ;  /* 0x0000001b0c001986 */ /* 0x0005e2000c101106 */
[----:B------:R-:W-:Y:S01]  /*c710*/  ISETP.LT.AND P1, PT, R16, UR9, !P0 ;  /* 0x0000000910007c0c */ /* 0x000fe2000c721270 */
[C---:B------:R-:W-:Y:S01]  /*c720*/  VIADD R9, R8.reuse, UR4 ;  /* 0x0000000408097c36 */ /* 0x040fe20008000000 */
[-C--:B------:R-:W-:Y:S02]  /*c730*/  LEA.HI.X.SX32 R15, R15, R2.reuse, 0x1, P6 ;  /* 0x000000020f0f7211 */ /* 0x080fe400030f0eff */
[CC--:B------:R-:W-:Y:S01]  /*c740*/  IADD3 R16, P6, R8.reuse, R3.reuse, RZ ;  /* 0x0000000308107210 */ /* 0x0c0fe20007fde0ff */
[----:B0-----:R-:W-:Y:S02]  /*c750*/  VIADD R19, R9, UR4 ;  /* 0x0000000409137c36 */ /* 0x001fe40008000000 */
[----:B------:R0:W-:Y:S01]  /*c760*/  @P5 STG.E.U8 desc[UR6][R14.64], R25 ;  /* 0x000000190e005986 */ /* 0x0001e2000c101106 */
[----:B------:R-:W-:Y:S01]  /*c770*/  LEA.HI.X.SX32 R17, R8, R2, 0x1, P6 ;  /* 0x0000000208117211 */ /* 0x000fe200030f0eff */
[----:B------:R-:W-:Y:S01]  /*c780*/  VIADD R20, R19, UR4 ;  /* 0x0000000413147c36 */ /* 0x000fe20008000000 */
[----:B------:R-:W-:Y:S01]  /*c790*/  ISETP.LT.AND P5, PT, R18, UR9, !P0 ;  /* 0x0000000912007c0c */ /* 0x000fe2000c7a1270 */
[----:B------:R-:W-:Y:S01]  /*c7a0*/  VIADD R18, R0, 0x27 ;  /* 0x0000002700127836 */ /* 0x000fe20000000000 */
[----:B--2---:R-:W-:Y:S01]  /*c7b0*/  IADD3 R12, P6, R9, R3, RZ ;  /* 0x00000003090c7210 */ /* 0x004fe20007fde0ff */
[----:B------:R2:W-:Y:S01]  /*c7c0*/  @P4 STG.E.U8 desc[UR6][R16.64], R23 ;  /* 0x0000001710004986 */ /* 0x0005e2000c101106 */
[----:B------:R-:W-:-:S02]  /*c7d0*/  PRMT R27, R5, 0x7771, RZ ;  /* 0x00007771051b7816 */ /* 0x000fc400000000ff */
[-C--:B------:R-:W-:Y:S02]  /*c7e0*/  LEA.HI.X.SX32 R13, R9, R2.reuse, 0x1, P6 ;  /* 0x00000002090d7211 */ /* 0x080fe400030f0eff */
[----:B------:R3:W4:Y:S01]  /*c7f0*/  LDS.128 R8, [R21+0x400] ;  /* 0x0004000015087984 */ /* 0x0007220000000c00 */
[----:B------:R-:W-:Y:S01]  /*c800*/  ISETP.LT.AND P4, PT, R18, UR9, !P0 ;  /* 0x0000000912007c0c */ /* 0x000fe2000c781270 */
[----:B0-----:R-:W-:Y:S01]  /*c810*/  VIADD R14, R0, 0x28 ;  /* 0x00000028000e7836 */ /* 0x001fe20000000000 */
[C---:B------:R-:W-:Y:S01]  /*c820*/  IADD3 R18, P6, R19.reuse, R3, RZ ;  /* 0x0000000313127210 */ /* 0x040fe20007fde0ff */
[----:B------:R0:W-:Y:S01]  /*c830*/  @P3 STG.E.U8 desc[UR6][R12.64], R27 ;  /* 0x0000001b0c003986 */ /* 0x0001e2000c101106 */
[----:B------:R-:W-:Y:S02]  /*c840*/  PRMT R25, R6, 0x7771, RZ ;  /* 0x0000777106197816 */ /* 0x000fe400000000ff */
[----:B------:R-:W-:Y:S01]  /*c850*/  LEA.HI.X.SX32 R19, R19, R2, 0x1, P6 ;  /* 0x0000000213137211 */ /* 0x000fe200030f0eff */
[----:B--2---:R-:W-:Y:S01]  /*c860*/  VIADD R16, R0, 0x29 ;  /* 0x0000002900107836 */ /* 0x004fe20000000000 */
[----:B------:R-:W-:-:S02]  /*c870*/  ISETP.LT.AND P3, PT, R14, UR9, !P0 ;  /* 0x000000090e007c0c */ /* 0x000fc4000c761270 */
[-C--:B------:R-:W-:Y:S02]  /*c880*/  IADD3 R14, P6, R20, R3.reuse, RZ ;  /* 0x00000003140e7210 */ /* 0x080fe40007fde0ff */
[----:B------:R-:W-:Y:S02]  /*c890*/  PRMT R23, R6, 0x7770, RZ ;  /* 0x0000777006177816 */ /* 0x000fe400000000ff */
[C---:B------:R-:W-:Y:S01]  /*c8a0*/  LEA.HI.X.SX32 R15, R20.reuse, R2, 0x1, P6 ;  /* 0x00000002140f7211 */ /* 0x040fe200030f0eff */
[----:B------:R-:W-:Y:S01]  /*c8b0*/  VIADD R20, R20, UR4 ;  /* 0x0000000414147c36 */ /* 0x000fe20008000000 */
[----:B---3--:R-:W-:Y:S01]  /*c8c0*/  PRMT R21, R7, 0x7771, RZ ;  /* 0x0000777107157816 */ /* 0x008fe200000000ff */
[----:B0-----:R-:W-:Y:S01]  /*c8d0*/  VIADD R13, R0, 0x2a ;  /* 0x0000002a000d7836 */ /* 0x001fe20000000000 */
[----:B------:R0:W-:Y:S01]  /*c8e0*/  @P2 STG.E.U8 desc[UR6][R18.64], R23 ;  /* 0x0000001712002986 */ /* 0x0001e2000c101106 */
[C---:B------:R-:W-:Y:S01]  /*c8f0*/  VIADD R17, R20.reuse, UR4 ;  /* 0x0000000414117c36 */ /* 0x040fe20008000000 */
[----:B------:R-:W-:-:S02]  /*c900*/  IADD3 R12, P6, R20, R3, RZ ;  /* 0x00000003140c7210 */ /* 0x000fc40007fde0ff */
[----:B------:R2:W-:Y:S01]  /*c910*/  @P1 STG.E.U8 desc[UR6][R14.64], R25 ;  /* 0x000000190e001986 */ /* 0x0005e2000c101106 */
[----:B------:R-:W-:Y:S02]  /*c920*/  ISETP.LT.AND P1, PT, R13, UR9, !P0 ;  /* 0x000000090d007c0c */ /* 0x000fe4000c721270 */
[----:B------:R-:W-:Y:S02]  /*c930*/  ISETP.LT.AND P2, PT, R16, UR9, !P0 ;  /* 0x0000000910007c0c */ /* 0x000fe4000c741270 */
[-C--:B------:R-:W-:Y:S02]  /*c940*/  LEA.HI.X.SX32 R13, R20, R2.reuse, 0x1, P6 ;  /* 0x00000002140d7211 */ /* 0x080fe400030f0eff */
[CC--:B------:R-:W-:Y:S01]  /*c950*/  IADD3 R16, P6, R17.reuse, R3.reuse, RZ ;  /* 0x0000000311107210 */ /* 0x0c0fe20007fde0ff */
[----:B0-----:R-:W-:Y:S01]  /*c960*/  VIADD R18, R17, UR4 ;  /* 0x0000000411127c36 */ /* 0x001fe20008000000 */
[----:B------:R-:W-:Y:S01]  /*c970*/  PRMT R23, R7, 0x7770, RZ ;  /* 0x0000777007177816 */ /* 0x000fe200000000ff */
[----:B------:R-:W-:Y:S01]  /*c980*/  VIADD R19, R0, 0x2c ;  /* 0x0000002c00137836 */ /* 0x000fe20000000000 */
[-C--:B------:R-:W-:Y:S01]  /*c990*/  LEA.HI.X.SX32 R17, R17, R2.reuse, 0x1, P6 ;  /* 0x0000000211117211 */ /* 0x080fe200030f0eff */
[C---:B------:R-:W-:Y:S01]  /*c9a0*/  VIADD R20, R18.reuse, UR4 ;  /* 0x0000000412147c36 */ /* 0x040fe20008000000 */
[-C--:B--2---:R-:W-:Y:S01]  /*c9b0*/  IADD3 R14, P6, R18, R3.reuse, RZ ;  /* 0x00000003120e7210 */ /* 0x084fe20007fde0ff */
[----:B------:R0:W-:Y:S01]  /*c9c0*/  @P5 STG.E.U8 desc[UR6][R12.64], R23 ;  /* 0x000000170c005986 */ /* 0x0001e2000c101106 */
[----:B------:R-:W-:Y:S01]  /*c9d0*/  ISETP.LT.AND P5, PT, R22, UR9, !P0 ;  /* 0x0000000916007c0c */ /* 0x000fe2000c7a1270 */
[----:B------:R-:W-:Y:S01]  /*c9e0*/  VIADD R22, R0, 0x2d ;  /* 0x0000002d00167836 */ /* 0x000fe20000000000 */
[----:B------:R-:W-:Y:S01]  /*c9f0*/  LEA.HI.X.SX32 R15, R18, R2, 0x1, P6 ;  /* 0x00000002120f7211 */ /* 0x000fe200030f0eff */
[----:B------:R2:W-:Y:S01]  /*ca00*/  @P4 STG.E.U8 desc[UR6][R16.64], R21 ;  /* 0x0000001510004986 */ /* 0x0005e2000c101106 */
[----:B------:R-:W-:-:S02]  /*ca10*/  IADD3 R18, P6, R20, R3, RZ ;  /* 0x0000000314127210 */ /* 0x000fc40007fde0ff */
[----:B------:R-:W-:Y:S02]  /*ca20*/  ISETP.LT.AND P4, PT, R19, UR9, !P0 ;  /* 0x0000000913007c0c */ /* 0x000fe4000c781270 */
[CC--:B------:R-:W-:Y:S01]  /*ca30*/  LEA.HI.X.SX32 R19, R20.reuse, R2.reuse, 0x1, P6 ;  /* 0x0000000214137211 */ /* 0x0c0fe200030f0eff */
[----:B------:R-:W-:Y:S01]  /*ca40*/  VIADD R20, R20, UR4 ;  /* 0x0000000414147c36 */ /* 0x000fe20008000000 */
[----:B----4-:R-:W-:Y:S01]  /*ca50*/  PRMT R25, R8, 0x7770, RZ ;  /* 0x0000777008197816 */ /* 0x010fe200000000ff */
[----:B0-----:R-:W-:Y:S01]  /*ca60*/  VIADD R13, R0, 0x2e ;  /* 0x0000002e000d7836 */ /* 0x001fe20000000000 */
[----:B------:R-:W-:Y:S02]  /*ca70*/  PRMT R27, R8, 0x7771, RZ ;  /* 0x00007771081b7816 */ /* 0x000fe400000000ff */
[C---:B------:R-:W-:Y:S01]  /*ca80*/  IADD3 R12, P6, R20.reuse, R3, RZ ;  /* 0x00000003140c7210 */ /* 0x040fe20007fde0ff */
[----:B--2---:R-:W-:Y:S01]  /*ca90*/  VIADD R16, R20, UR4 ;  /* 0x0000000414107c36 */ /* 0x004fe20008000000 */
[----:B------:R0:W-:Y:S01]  /*caa0*/  @P3 STG.E.U8 desc[UR6][R14.64], R25 ;  /* 0x000000190e003986 */ /* 0x0001e2000c101106 */
[----:B------:R-:W-:Y:S01]  /*cab0*/  PRMT R23, R9, 0x7770, RZ ;  /* 0x0000777009177816 */ /* 0x000fe200000000ff */
[----:B------:R-:W-:Y:S01]  /*cac0*/  VIADD R21, R0, 0x2f ;  /* 0x0000002f00157836 */ /* 0x000fe20000000000 */
[----:B------:R-:W-:Y:S01]  /*cad0*/  ISETP.LT.AND P3, PT, R22, UR9, !P0 ;  /* 0x0000000916007c0c */ /* 0x000fe2000c761270 */
[----:B------:R2:W-:Y:S01]  /*cae0*/  @P2 STG.E.U8 desc[UR6][R18.64], R27 ;  /* 0x0000001b12002986 */ /* 0x0005e2000c101106 */
[----:B------:R-:W-:Y:S01]  /*caf0*/  ISETP.LT.AND P2, PT, R13, UR9, !P0 ;  /* 0x000000090d007c0c */ /* 0x000fe2000c741270 */
[----:B------:R-:W-:Y:S01]  /*cb00*/  VIADD R17, R16, UR4 ;  /* 0x0000000410117c36 */ /* 0x000fe20008000000 */
[----:B------:R-:W-:Y:S01]  /*cb10*/  LEA.HI.X.SX32 R13, R20, R2, 0x1, P6 ;  /* 0x00000002140d7211 */ /* 0x000fe200030f0eff */
[----:B------:R-:W-:-:S02]  /*cb20*/  VIADD R22, R0, 0x31 ;  /* 0x0000003100167836 */ /* 0x000fc40000000000 */
[----:B------:R-:W-:Y:S01]  /*cb30*/  VIADD R20, R17, UR4 ;  /* 0x0000000411147c36 */ /* 0x000fe20008000000 */
[CC--:B0-----:R-:W-:Y:S01]  /*cb40*/  IADD3 R14, P6, R16.reuse, R3.reuse, RZ ;  /* 0x00000003100e7210 */ /* 0x0c1fe20007fde0ff */
[----:B------:R0:W-:Y:S01]  /*cb50*/  @P1 STG.E.U8 desc[UR6][R12.64], R23 ;  /* 0x000000170c001986 */ /* 0x0001e2000c101106 */
[----:B------:R-:W-:Y:S02]  /*cb60*/  PRMT R25, R9, 0x7771, RZ ;  /* 0x0000777109197816 */ /* 0x000fe400000000ff */
[-C--:B------:R-:W-:Y:S01]  /*cb70*/  LEA.HI.X.SX32 R15, R16, R2.reuse, 0x1, P6 ;  /* 0x00000002100f7211 */ /* 0x080fe200030f0eff */
[----:B--2---:R-:W-:Y:S01]  /*cb80*/  VIADD R18, R0, 0x30 ;  /* 0x0000003000127836 */ /* 0x004fe20000000000 */
[----:B------:R-:W-:Y:S02]  /*cb90*/  IADD3 R16, P6, R17, R3, RZ ;  /* 0x0000000311107210 */ /* 0x000fe40007fde0ff */
[----:B------:R-:W-:Y:S01]  /*cba0*/  ISETP.LT.AND P1, PT, R21, UR9, !P0 ;  /* 0x0000000915007c0c */ /* 0x000fe2000c721270 */
[----:B------:R2:W-:Y:S01]  /*cbb0*/  @P5 STG.E.U8 desc[UR6][R14.64], R25 ;  /* 0x000000190e005986 */ /* 0x0005e2000c101106 */
[----:B------:R-:W-:-:S02]  /*cbc0*/  LEA.HI.X.SX32 R17, R17, R2, 0x1, P6 ;  /* 0x0000000211117211 */ /* 0x000fc400030f0eff */
[----:B------:R-:W-:Y:S01]  /*cbd0*/  ISETP.LT.AND P5, PT, R18, UR9, !P0 ;  /* 0x0000000912007c0c */ /* 0x000fe2000c7a1270 */
[----:B0-----:R-:W-:Y:S01]  /*cbe0*/  VIADD R13, R0, 0x32 ;  /* 0x00000032000d7836 */ /* 0x001fe20000000000 */
[-C--:B------:R-:W-:Y:S02]  /*cbf0*/  IADD3 R18, P6, R20, R3.reuse, RZ ;  /* 0x0000000314127210 */ /* 0x080fe40007fde0ff */
[----:B------:R-:W-:Y:S02]  /*cc00*/  PRMT R21, R10, 0x7770, RZ ;  /* 0x000077700a157816 */ /* 0x000fe400000000ff */
[C---:B------:R-:W-:Y:S01]  /*cc10*/  LEA.HI.X.SX32 R19, R20.reuse, R2, 0x1, P6 ;  /* 0x0000000214137211 */ /* 0x040fe200030f0eff */
[----:B------:R-:W-:Y:S01]  /*cc20*/  VIADD R20, R20, UR4 ;  /* 0x0000000414147c36 */ /* 0x000fe20008000000 */
[----:B------:R-:W-:Y:S01]  /*cc30*/  PRMT R23, R10, 0x7771, RZ ;  /* 0x000077710a177816 */ /* 0x000fe200000000ff */
[----:B------:R0:W-:Y:S01]  /*cc40*/  @P4 STG.E.U8 desc[UR6][R16.64], R21 ;  /* 0x0000001510004986 */ /* 0x0001e2000c101106 */
[----:B--2---:R-:W-:Y:S01]  /*cc50*/  PRMT R25, R11, 0x7771, RZ ;  /* 0x000077710b197816 */ /* 0x004fe200000000ff */
[C---:B------:R-:W-:Y:S01]  /*cc60*/  VIADD R15, R20.reuse, UR4 ;  /* 0x00000004140f7c36 */ /* 0x040fe20008000000 */
[----:B------:R-:W-:Y:S01]  /*cc70*/  IADD3 R12, P6, R20, R3, RZ ;  /* 0x00000003140c7210 */ /* 0x000fe20007fde0ff */
[----:B------:R2:W-:Y:S01]  /*cc80*/  @P3 STG.E.U8 desc[UR6][R18.64], R23 ;  /* 0x0000001712003986 */ /* 0x0005e2000c101106 */
[----:B------:R-:W-:-:S02]  /*cc90*/  ISETP.LT.AND P3, PT, R13, UR9, !P0 ;  /* 0x000000090d007c0c */ /* 0x000fc4000c761270 */
[-C--:B------:R-:W-:Y:S02]  /*cca0*/  LEA.HI.X.SX32 R13, R20, R2.reuse, 0x1, P6 ;  /* 0x00000002140d7211 */ /* 0x080fe400030f0eff */
[CC--:B------:R-:W-:Y:S02]  /*ccb0*/  IADD3 R14, P6, R15.reuse, R3.reuse, RZ ;  /* 0x000000030f0e7210 */ /* 0x0c0fe40007fde0ff */
[----:B------:R-:W-:Y:S01]  /*ccc0*/  ISETP.LT.AND P4, PT, R22, UR9, !P0 ;  /* 0x0000000916007c0c */ /* 0x000fe2000c781270 */
[----:B0-----:R-:W-:Y:S01]  /*ccd0*/  VIADD R17, R15, UR4 ;  /* 0x000000040f117c36 */ /* 0x001fe20008000000 */
[----:B------:R-:W-:Y:S01]  /*cce0*/  PRMT R21, R11, 0x7770, RZ ;  /* 0x000077700b157816 */ /* 0x000fe200000000ff */
[C---:B------:R-:W-:Y:S01]  /*ccf0*/  VIADD R22, R0.reuse, 0x33 ;  /* 0x0000003300167836 */ /* 0x040fe20000000000 */
[----:B------:R-:W-:Y:S01]  /*cd00*/  LEA.HI.X.SX32 R15, R15, R2, 0x1, P6 ;  /* 0x000000020f0f7211 */ /* 0x000fe200030f0eff */
[----:B--2---:R-:W-:Y:S01]  /*cd10*/  VIADD R18, R0, 0x34 ;  /* 0x0000003400127836 */ /* 0x004fe20000000000 */
[C---:B------:R-:W-:Y:S01]  /*cd20*/  IADD3 R16, P6, R17.reuse, R3, RZ ;  /* 0x0000000311107210 */ /* 0x040fe20007fde0ff */
[----:B------:R-:W-:Y:S01]  /*cd30*/  VIADD R20, R17, UR4 ;  /* 0x0000000411147c36 */ /* 0x000fe20008000000 */
[----:B------:R0:W-:Y:S01]  /*cd40*/  @P2 STG.E.U8 desc[UR6][R12.64], R21 ;  /* 0x000000150c002986 */ /* 0x0001e2000c101106 */
[----:B------:R-:W-:-:S02]  /*cd50*/  PRMT R23, R4, 0x7772, RZ ;  /* 0x0000777204177816 */ /* 0x000fc400000000ff */
        /* <DEDUP_REMOVED lines=21> */
[C---:B------:R-:W-:Y:S01]  /*ceb0*/  PRMT R23, R5.reuse, 0x7772, RZ ;  /* 0x0000777205177816 */ /* 0x040fe200000000ff */
        /* <DEDUP_REMOVED lines=13> */
[----:B------:R-:W-:-:S02]  /*cf90*/  ISETP.LT.AND P3, PT, R22, UR9, !P0 ;  /* 0x0000000916007c0c */ /* 0x000fc4000c761270 */
[CC--:B------:R-:W-:Y:S01]  /*cfa0*/  LEA.HI.X.SX32 R17, R18.reuse, R2.reuse, 0x1, P6 ;  /* 0x0000000212117211 */ /* 0x0c0fe200030f0eff */
[----:B------:R-:W-:Y:S01]  /*cfb0*/  VIADD R18, R18, UR4 ;  /* 0x0000000412127c36 */ /* 0x000fe20008000000 */
[----:B0-----:R-:W-:Y:S02]  /*cfc0*/  PRMT R23, R6, 0x7773, RZ ;  /* 0x0000777306177816 */ /* 0x001fe400000000ff */
[----:B------:R-:W-:Y:S01]  /*cfd0*/  ISETP.LT.AND P1, PT, R19, UR9, !P0 ;  /* 0x0000000913007c0c */ /* 0x000fe2000c721270 */
[----:B--2---:R-:W-:Y:S01]  /*cfe0*/  VIADD R5, R0, 0x3a ;  /* 0x0000003a00057836 */ /* 0x004fe20000000000 */
[C---:B------:R-:W-:Y:S01]  /*cff0*/  IADD3 R4, P6, R18.reuse, R3, RZ ;  /* 0x0000000312047210 */ /* 0x040fe20007fde0ff */
[----:B------:R-:W-:Y:S01]  /*d000*/  VIADD R12, R18, UR4 ;  /* 0x00000004120c7c36 */ /* 0x000fe20008000000 */
[----:B------:R0:W-:Y:S01]  /*d010*/  @P5 STG.E.U8 desc[UR6][R16.64], R23 ;  /* 0x0000001710005986 */ /* 0x0001e2000c101106 */
[----:B---3--:R-:W-:Y:S01]  /*d020*/  PRMT R21, R7, 0x7772, RZ ;  /* 0x0000777207157816 */ /* 0x008fe200000000ff */
[----:B------:R-:W-:Y:S01]  /*d030*/  VIADD R14, R0, 0x3b ;  /* 0x0000003b000e7836 */ /* 0x000fe20000000000 */
[----:B------:R-:W-:Y:S01]  /*d040*/  ISETP.LT.AND P5, PT, R5, UR9, !P0 ;  /* 0x0000000905007c0c */ /* 0x000fe2000c7a1270 */
[----:B------:R-:W-:Y:S01]  /*d050*/  VIADD R13, R12, UR4 ;  /* 0x000000040c0d7c36 */ /* 0x000fe20008000000 */
[----:B------:R-:W-:-:S02]  /*d060*/  LEA.HI.X.SX32 R5, R18, R2, 0x1, P6 ;  /* 0x0000000212057211 */ /* 0x000fc400030f0eff */
[CC--:B------:R-:W-:Y:S01]  /*d070*/  IADD3 R6, P6, R12.reuse, R3.reuse, RZ ;  /* 0x000000030c067210 */ /* 0x0c0fe20007fde0ff */
[----:B------:R-:W-:Y:S01]  /*d080*/  VIADD R15, R13, UR4 ;  /* 0x000000040d0f7c36 */ /* 0x000fe20008000000 */
[----:B------:R-:W-:Y:S01]  /*d090*/  PRMT R19, R7, 0x7773, RZ ;  /* 0x0000777307137816 */ /* 0x000fe200000000ff */
[----:B------:R2:W-:Y:S01]  /*d0a0*/  @P4 STG.E.U8 desc[UR6][R4.64], R21 ;  /* 0x0000001504004986 */ /* 0x0005e2000c101106 */
[----:B------:R-:W-:Y:S01]  /*d0b0*/  LEA.HI.X.SX32 R7, R12, R2, 0x1, P6 ;  /* 0x000000020c077211 */ /* 0x000fe200030f0eff */
[----:B0-----:R-:W-:Y:S01]  /*d0c0*/  VIADD R16, R15, UR4 ;  /* 0x000000040f107c36 */ /* 0x001fe20008000000 */
[----:B------:R-:W-:Y:S01]  /*d0d0*/  ISETP.LT.AND P4, PT, R14, UR9, !P0 ;  /* 0x000000090e007c0c */ /* 0x000fe2000c781270 */
[----:B------:R-:W-:Y:S01]  /*d0e0*/  VIADD R14, R0, 0x3c ;  /* 0x0000003c000e7836 */ /* 0x000fe20000000000 */
[----:B------:R-:W-:Y:S01]  /*d0f0*/  IADD3 R12, P6, R13, R3, RZ ;  /* 0x000000030d0c7210 */ /* 0x000fe20007fde0ff */
[----:B------:R0:W-:Y:S01]  /*d100*/  @P3 STG.E.U8 desc[UR6][R6.64], R19 ;  /* 0x0000001306003986 */ /* 0x0001e2000c101106 */
[----:B------:R-:W-:-:S02]  /*d110*/  PRMT R23, R8, 0x7772, RZ ;  /* 0x0000777208177816 */ /* 0x000fc400000000ff */
[-C--:B------:R-:W-:Y:S02]  /*d120*/  LEA.HI.X.SX32 R13, R13, R2.reuse, 0x1, P6 ;  /* 0x000000020d0d7211 */ /* 0x080fe400030f0eff */
[----:B------:R-:W-:Y:S01]  /*d130*/  ISETP.LT.AND P3, PT, R14, UR9, !P0 ;  /* 0x000000090e007c0c */ /* 0x000fe2000c761270 */
[----:B--2---:R-:W-:Y:S01]  /*d140*/  VIADD R4, R0, 0x3d ;  /* 0x0000003d00047836 */ /* 0x004fe20000000000 */
[C---:B------:R-:W-:Y:S01]  /*d150*/  IADD3 R14, P6, R15.reuse, R3, RZ ;  /* 0x000000030f0e7210 */ /* 0x040fe20007fde0ff */
[----:B------:R2:W-:Y:S01]  /*d160*/  @P2 STG.E.U8 desc[UR6][R12.64], R23 ;  /* 0x000000170c002986 */ /* 0x0005e2000c101106 */
[----:B------:R-:W-:Y:S01]  /*d170*/  PRMT R21, R8, 0x7773, RZ ;  /* 0x0000777308157816 */ /* 0x000fe200000000ff */
[----:B------:R-:W-:Y:S01]  /*d180*/  VIADD R0, R0, 0x3f ;  /* 0x0000003f00007836 */ /* 0x000fe20000000000 */
[----:B------:R-:W-:Y:S01]  /*d190*/  LEA.HI.X.SX32 R15, R15, R2, 0x1, P6 ;  /* 0x000000020f0f7211 */ /* 0x000fe200030f0eff */
[----:B0-----:R-:W-:Y:S01]  /*d1a0*/  VIADD R7, R16, UR4 ;  /* 0x0000000410077c36 */ /* 0x001fe20008000000 */
[----:B------:R-:W-:-:S02]  /*d1b0*/  ISETP.LT.AND P2, PT, R4, UR9, !P0 ;  /* 0x0000000904007c0c */ /* 0x000fc4000c741270 */
[-C--:B------:R-:W-:Y:S01]  /*d1c0*/  IADD3 R4, P6, R16, R3.reuse, RZ ;  /* 0x0000000310047210 */ /* 0x080fe20007fde0ff */
[C---:B------:R-:W-:Y:S01]  /*d1d0*/  VIADD R8, R7.reuse, UR4 ;  /* 0x0000000407087c36 */ /* 0x040fe20008000000 */
[----:B------:R0:W-:Y:S01]  /*d1e0*/  @P1 STG.E.U8 desc[UR6][R14.64], R21 ;  /* 0x000000150e001986 */ /* 0x0001e2000c101106 */
[CC--:B------:R-:W-:Y:S02]  /*d1f0*/  IADD3 R6, P1, R7.reuse, R3.reuse, RZ ;  /* 0x0000000307067210 */ /* 0x0c0fe40007f3e0ff */
[----:B------:R-:W-:Y:S01]  /*d200*/  VIADD R17, R8, UR4 ;  /* 0x0000000408117c36 */ /* 0x000fe20008000000 */
[-C--:B------:R-:W-:Y:S02]  /*d210*/  LEA.HI.X.SX32 R5, R16, R2.reuse, 0x1, P6 ;  /* 0x0000000210057211 */ /* 0x080fe400030f0eff */
[----:B------:R-:W-:Y:S01]  /*d220*/  LEA.HI.X.SX32 R7, R7, R2, 0x1, P1 ;  /* 0x0000000207077211 */ /* 0x000fe200008f0eff */
[----:B------:R-:W-:Y:S01]  /*d230*/  VIADD R19, R17, UR4 ;  /* 0x0000000411137c36 */ /* 0x000fe20008000000 */
[----:B--2---:R-:W-:-:S02]  /*d240*/  IADD3 R12, P6, R8, R3, RZ ;  /* 0x00000003080c7210 */ /* 0x004fc40007fde0ff */
[----:B------:R-:W-:Y:S02]  /*d250*/  PRMT R25, R9, 0x7772, RZ ;  /* 0x0000777209197816 */ /* 0x000fe400000000ff */
[CC--:B0-----:R-:W-:Y:S02]  /*d260*/  IADD3 R14, P1, R19.reuse, R3.reuse, RZ ;  /* 0x00000003130e7210 */ /* 0x0c1fe40007f3e0ff */
[-C--:B------:R-:W-:Y:S01]  /*d270*/  LEA.HI.X.SX32 R13, R8, R2.reuse, 0x1, P6 ;  /* 0x00000002080d7211 */ /* 0x080fe200030f0eff */
[C---:B------:R-:W-:Y:S01]  /*d280*/  VIADD R8, R19.reuse, UR4 ;  /* 0x0000000413087c36 */ /* 0x040fe20008000000 */
[----:B------:R-:W-:Y:S01]  /*d290*/  LEA.HI.X.SX32 R15, R19, R2, 0x1, P1 ;  /* 0x00000002130f7211 */ /* 0x000fe200008f0eff */
[----:B------:R0:W-:Y:S01]  /*d2a0*/  @P5 STG.E.U8 desc[UR6][R4.64], R25 ;  /* 0x0000001904005986 */ /* 0x0001e2000c101106 */
[----:B------:R-:W-:Y:S02]  /*d2b0*/  ISETP.LT.AND P1, PT, R20, UR9, !P0 ;  /* 0x0000000914007c0c */ /* 0x000fe4000c721270 */
[----:B------:R-:W-:-:S02]  /*d2c0*/  IADD3 R16, P6, R17, R3, RZ ;  /* 0x0000000311107210 */ /* 0x000fc40007fde0ff */
[----:B------:R-:W-:Y:S02]  /*d2d0*/  ISETP.LT.AND P0, PT, R0, UR9, !P0 ;  /* 0x0000000900007c0c */ /* 0x000fe4000c701270 */
[----:B------:R-:W-:Y:S02]  /*d2e0*/  LEA.HI.X.SX32 R17, R17, R2, 0x1, P6 ;  /* 0x0000000211117211 */ /* 0x000fe400030f0eff */
[----:B------:R-:W-:Y:S02]  /*d2f0*/  PRMT R23, R9, 0x7773, RZ ;  /* 0x0000777309177816 */ /* 0x000fe400000000ff */
[----:B------:R-:W-:Y:S02]  /*d300*/  IADD3 R18, P6, R8, R3, RZ ;  /* 0x0000000308127210 */ /* 0x000fe40007fde0ff */
[C---:B------:R-:W-:Y:S01]  /*d310*/  PRMT R21, R10.reuse, 0x7772, RZ ;  /* 0x000077720a157816 */ /* 0x040fe200000000ff */
[----:B------:R0:W-:Y:S01]  /*d320*/  @P4 STG.E.U8 desc[UR6][R6.64], R23 ;  /* 0x0000001706004986 */ /* 0x0001e2000c101106 */
[----:B------:R-:W-:-:S02]  /*d330*/  PRMT R9, R10, 0x7773, RZ ;  /* 0x000077730a097816 */ /* 0x000fc400000000ff */
[C---:B------:R-:W-:Y:S01]  /*d340*/  PRMT R3, R11.reuse, 0x7773, RZ ;  /* 0x000077730b037816 */ /* 0x040fe200000000ff */
[----:B------:R0:W-:Y:S01]  /*d350*/  @P3 STG.E.U8 desc[UR6][R12.64], R21 ;  /* 0x000000150c003986 */ /* 0x0001e2000c101106 */
[----:B------:R-:W-:Y:S02]  /*d360*/  PRMT R11, R11, 0x7772, RZ ;  /* 0x000077720b0b7816 */ /* 0x000fe400000000ff */
[----:B------:R-:W-:Y:S01]  /*d370*/  LEA.HI.X.SX32 R19, R8, R2, 0x1, P6 ;  /* 0x0000000208137211 */ /* 0x000fe200030f0eff */
[----:B------:R0:W-:Y:S04]  /*d380*/  @P2 STG.E.U8 desc[UR6][R16.64], R9 ;  /* 0x0000000910002986 */ /* 0x0001e8000c101106 */
[----:B------:R0:W-:Y:S01]  /*d390*/  @P1 STG.E.U8 desc[UR6][R14.64], R11 ;  /* 0x0000000b0e001986 */ /* 0x0001e2000c101106 */
[----:B------:R-:W-:Y:S05]  /*d3a0*/  @!P0 EXIT ;  /* 0x000000000000894d */ /* 0x000fea0003800000 */
[----:B------:R-:W-:Y:S01]  /*d3b0*/  STG.E.U8 desc[UR6][R18.64], R3 ;  /* 0x0000000312007986 */ /* 0x000fe2000c101106 */
[----:B------:R-:W-:Y:S05]  /*d3c0*/  EXIT ;  /* 0x000000000000794d */ /* 0x000fea0003800000 */
.L_x_3:
[----:B------:R-:W-:-:S00]  /*d3d0*/  BRA `(.L_x_3) ;  /* 0xfffffffc00fc7947 */ /* 0x000fc0000383ffff */
[----:B------:R-:W-:-:S00]  /*d3e0*/  NOP ;  /* 0x0000000000007918 */ /* 0x000fc00000000000 */
        /* <DEDUP_REMOVED lines=9> */
.L_x_4:


//--------------------- .nv.shared.matmul_kernel  --------------------------
	.section	.nv.shared.matmul_kernel,"aw",@nobits
	.sectionflags	@""
	.align	16
	.zero		1024


//--------------------- .nv.shared.reserved.0     --------------------------
	.section	.nv.shared.reserved.0,"aw",@nobits
	.weak		__nv_reservedSMEM_offset_0_alias
	.size		__nv_reservedSMEM_offset_0_alias, 0, 0
	.other		__nv_reservedSMEM_offset_0_alias,@"STO_CUDA_RESERVED_SHARED STV_DEFAULT"
__nv_reservedSMEM_offset_0_alias:
	.zero		0


//--------------------- .nv.constant0.matmul_kernel --------------------------
	.section	.nv.constant0.matmul_kernel,"a",@progbits
	.sectionflags	@""
	.align	4
.nv.constant0.matmul_kernel:
	.zero		608


//--------------------- SYMBOLS --------------------------

	.type		.nv.reservedSmem.offset0,@object
	.size		.nv.reservedSmem.offset0,0x4
